//
// Generated by NVIDIA NVVM Compiler
//
// Compiler Build ID: CL-36424714
// Cuda compilation tools, release 13.0, V13.0.88
// Based on NVVM 20.0.0
//

.version 9.0
.target sm_100
.address_size 64

	// .globl	_Z25initialize_matrix_uniformP6__halfmmddj
.global .align 4 .b8 precalc_xorwow_matrix[102400];
.global .align 4 .b8 precalc_xorwow_offset_matrix[102400];
.global .align 4 .b8 mrg32k3aM1[2304];
.global .align 4 .b8 mrg32k3aM2[2304];
.global .align 4 .b8 mrg32k3aM1SubSeq[2016];
.global .align 4 .b8 mrg32k3aM2SubSeq[2016];
.global .align 4 .b8 mrg32k3aM1Seq[2304];
.global .align 4 .b8 mrg32k3aM2Seq[2304];
.const .align 8 .b8 __cr_lgamma_table[72];
// _ZZ19gemm_v07_vectorizedI6__halfLm128ELm128ELm16ELm16ELm16ELm32ELm64ELm16ELm16ELm16ELm256EEvmmmT_PKS1_mS3_mS1_PS1_mE30A_thread_block_tile_transposed has been demoted
// _ZZ19gemm_v07_vectorizedI6__halfLm128ELm128ELm16ELm16ELm16ELm32ELm64ELm16ELm16ELm16ELm256EEvmmmT_PKS1_mS3_mS1_PS1_mE19B_thread_block_tile has been demoted

.visible .entry _Z25initialize_matrix_uniformP6__halfmmddj(
	.param .u64 .ptr .align 1 _Z25initialize_matrix_uniformP6__halfmmddj_param_0,
	.param .u64 _Z25initialize_matrix_uniformP6__halfmmddj_param_1,
	.param .u64 _Z25initialize_matrix_uniformP6__halfmmddj_param_2,
	.param .f64 _Z25initialize_matrix_uniformP6__halfmmddj_param_3,
	.param .f64 _Z25initialize_matrix_uniformP6__halfmmddj_param_4,
	.param .u32 _Z25initialize_matrix_uniformP6__halfmmddj_param_5
)
{
	.local .align 8 .b8 	__local_depot0[48];
	.reg .b64 	%SP;
	.reg .b64 	%SPL;
	.reg .pred 	%p<65>;
	.reg .b16 	%rs<2>;
	.reg .b32 	%r<1228>;
	.reg .b32 	%f<4>;
	.reg .b64 	%rd<37>;
	.reg .b64 	%fd<6>;

	mov.u64 	%SPL, __local_depot0;
	ld.param.f64 	%fd2, [_Z25initialize_matrix_uniformP6__halfmmddj_param_3];
	ld.param.f64 	%fd3, [_Z25initialize_matrix_uniformP6__halfmmddj_param_4];
	ld.param.u32 	%r561, [_Z25initialize_matrix_uniformP6__halfmmddj_param_5];
	add.u64 	%rd1, %SPL, 0;
	mov.u32 	%r562, %ctaid.x;
	mov.u32 	%r563, %ntid.x;
	mov.u32 	%r564, %tid.x;
	mad.lo.s32 	%r565, %r562, %r563, %r564;
	cvt.u64.u32 	%rd36, %r565;
	mov.u32 	%r566, %nctaid.x;
	mul.lo.s32 	%r1, %r563, %r566;
	xor.b32  	%r567, %r561, -1429050551;
	mul.lo.s32 	%r568, %r567, 1099087573;
	add.s32 	%r1222, %r568, -638133224;
	add.s32 	%r952, %r568, 123456789;
	st.local.v2.u32 	[%rd1], {%r1222, %r952};
	xor.b32  	%r951, %r568, 362436069;
	mov.b32 	%r950, -123459836;
	st.local.v2.u32 	[%rd1+8], {%r951, %r950};
	add.s32 	%r948, %r568, 5783321;
	mov.b32 	%r949, -589760388;
	st.local.v2.u32 	[%rd1+16], {%r949, %r948};
	setp.eq.s32 	%p1, %r565, 0;
	@%p1 bra 	$L__BB0_115;
	mov.b32 	%r935, 0;
	mov.b32 	%r950, -123459836;
	mov.b32 	%r949, -589760388;
	mov.u64 	%rd20, precalc_xorwow_matrix;
	mov.u64 	%rd35, %rd36;
$L__BB0_2:
	mov.u64 	%rd3, %rd35;
	and.b64  	%rd4, %rd3, 3;
	setp.eq.s64 	%p2, %rd4, 0;
	@%p2 bra 	$L__BB0_114;
	mul.wide.u32 	%rd19, %r935, 3200;
	add.s64 	%rd5, %rd20, %rd19;
	mov.b32 	%r948, 0;
	mov.u32 	%r949, %r948;
	mov.u32 	%r950, %r948;
	mov.u32 	%r951, %r948;
	mov.u32 	%r952, %r948;
	mov.u32 	%r941, %r948;
$L__BB0_4:
	mul.wide.u32 	%rd21, %r941, 4;
	add.s64 	%rd22, %rd1, %rd21;
	ld.local.u32 	%r18, [%rd22+4];
	shl.b32 	%r19, %r941, 5;
	mov.b32 	%r947, 0;
$L__BB0_5:
	.pragma "nounroll";
	shr.u32 	%r574, %r18, %r947;
	and.b32  	%r575, %r574, 1;
	setp.eq.b32 	%p3, %r575, 1;
	not.pred 	%p4, %p3;
	add.s32 	%r576, %r19, %r947;
	mul.lo.s32 	%r577, %r576, 5;
	mul.wide.u32 	%rd23, %r577, 4;
	add.s64 	%rd6, %rd5, %rd23;
	@%p4 bra 	$L__BB0_7;
	ld.global.u32 	%r578, [%rd6];
	xor.b32  	%r952, %r952, %r578;
	ld.global.u32 	%r579, [%rd6+4];
	xor.b32  	%r951, %r951, %r579;
	ld.global.u32 	%r580, [%rd6+8];
	xor.b32  	%r950, %r950, %r580;
	ld.global.u32 	%r581, [%rd6+12];
	xor.b32  	%r949, %r949, %r581;
	ld.global.u32 	%r582, [%rd6+16];
	xor.b32  	%r948, %r948, %r582;
$L__BB0_7:
	and.b32  	%r584, %r574, 2;
	setp.eq.s32 	%p5, %r584, 0;
	@%p5 bra 	$L__BB0_9;
	ld.global.u32 	%r585, [%rd6+20];
	xor.b32  	%r952, %r952, %r585;
	ld.global.u32 	%r586, [%rd6+24];
	xor.b32  	%r951, %r951, %r586;
	ld.global.u32 	%r587, [%rd6+28];
	xor.b32  	%r950, %r950, %r587;
	ld.global.u32 	%r588, [%rd6+32];
	xor.b32  	%r949, %r949, %r588;
	ld.global.u32 	%r589, [%rd6+36];
	xor.b32  	%r948, %r948, %r589;
$L__BB0_9:
	and.b32  	%r591, %r574, 4;
	setp.eq.s32 	%p6, %r591, 0;
	@%p6 bra 	$L__BB0_11;
	ld.global.u32 	%r592, [%rd6+40];
	xor.b32  	%r952, %r952, %r592;
	ld.global.u32 	%r593, [%rd6+44];
	xor.b32  	%r951, %r951, %r593;
	ld.global.u32 	%r594, [%rd6+48];
	xor.b32  	%r950, %r950, %r594;
	ld.global.u32 	%r595, [%rd6+52];
	xor.b32  	%r949, %r949, %r595;
	ld.global.u32 	%r596, [%rd6+56];
	xor.b32  	%r948, %r948, %r596;
$L__BB0_11:
	and.b32  	%r598, %r574, 8;
	setp.eq.s32 	%p7, %r598, 0;
	@%p7 bra 	$L__BB0_13;
	ld.global.u32 	%r599, [%rd6+60];
	xor.b32  	%r952, %r952, %r599;
	ld.global.u32 	%r600, [%rd6+64];
	xor.b32  	%r951, %r951, %r600;
	ld.global.u32 	%r601, [%rd6+68];
	xor.b32  	%r950, %r950, %r601;
	ld.global.u32 	%r602, [%rd6+72];
	xor.b32  	%r949, %r949, %r602;
	ld.global.u32 	%r603, [%rd6+76];
	xor.b32  	%r948, %r948, %r603;
$L__BB0_13:
	and.b32  	%r605, %r574, 16;
	setp.eq.s32 	%p8, %r605, 0;
	@%p8 bra 	$L__BB0_15;
	ld.global.u32 	%r606, [%rd6+80];
	xor.b32  	%r952, %r952, %r606;
	ld.global.u32 	%r607, [%rd6+84];
	xor.b32  	%r951, %r951, %r607;
	ld.global.u32 	%r608, [%rd6+88];
	xor.b32  	%r950, %r950, %r608;
	ld.global.u32 	%r609, [%rd6+92];
	xor.b32  	%r949, %r949, %r609;
	ld.global.u32 	%r610, [%rd6+96];
	xor.b32  	%r948, %r948, %r610;
$L__BB0_15:
	and.b32  	%r612, %r574, 32;
	setp.eq.s32 	%p9, %r612, 0;
	@%p9 bra 	$L__BB0_17;
	ld.global.u32 	%r613, [%rd6+100];
	xor.b32  	%r952, %r952, %r613;
	ld.global.u32 	%r614, [%rd6+104];
	xor.b32  	%r951, %r951, %r614;
	ld.global.u32 	%r615, [%rd6+108];
	xor.b32  	%r950, %r950, %r615;
	ld.global.u32 	%r616, [%rd6+112];
	xor.b32  	%r949, %r949, %r616;
	ld.global.u32 	%r617, [%rd6+116];
	xor.b32  	%r948, %r948, %r617;
$L__BB0_17:
	and.b32  	%r619, %r574, 64;
	setp.eq.s32 	%p10, %r619, 0;
	@%p10 bra 	$L__BB0_19;
	ld.global.u32 	%r620, [%rd6+120];
	xor.b32  	%r952, %r952, %r620;
	ld.global.u32 	%r621, [%rd6+124];
	xor.b32  	%r951, %r951, %r621;
	ld.global.u32 	%r622, [%rd6+128];
	xor.b32  	%r950, %r950, %r622;
	ld.global.u32 	%r623, [%rd6+132];
	xor.b32  	%r949, %r949, %r623;
	ld.global.u32 	%r624, [%rd6+136];
	xor.b32  	%r948, %r948, %r624;
$L__BB0_19:
	and.b32  	%r626, %r574, 128;
	setp.eq.s32 	%p11, %r626, 0;
	@%p11 bra 	$L__BB0_21;
	ld.global.u32 	%r627, [%rd6+140];
	xor.b32  	%r952, %r952, %r627;
	ld.global.u32 	%r628, [%rd6+144];
	xor.b32  	%r951, %r951, %r628;
	ld.global.u32 	%r629, [%rd6+148];
	xor.b32  	%r950, %r950, %r629;
	ld.global.u32 	%r630, [%rd6+152];
	xor.b32  	%r949, %r949, %r630;
	ld.global.u32 	%r631, [%rd6+156];
	xor.b32  	%r948, %r948, %r631;
$L__BB0_21:
	and.b32  	%r633, %r574, 256;
	setp.eq.s32 	%p12, %r633, 0;
	@%p12 bra 	$L__BB0_23;
	ld.global.u32 	%r634, [%rd6+160];
	xor.b32  	%r952, %r952, %r634;
	ld.global.u32 	%r635, [%rd6+164];
	xor.b32  	%r951, %r951, %r635;
	ld.global.u32 	%r636, [%rd6+168];
	xor.b32  	%r950, %r950, %r636;
	ld.global.u32 	%r637, [%rd6+172];
	xor.b32  	%r949, %r949, %r637;
	ld.global.u32 	%r638, [%rd6+176];
	xor.b32  	%r948, %r948, %r638;
$L__BB0_23:
	and.b32  	%r640, %r574, 512;
	setp.eq.s32 	%p13, %r640, 0;
	@%p13 bra 	$L__BB0_25;
	ld.global.u32 	%r641, [%rd6+180];
	xor.b32  	%r952, %r952, %r641;
	ld.global.u32 	%r642, [%rd6+184];
	xor.b32  	%r951, %r951, %r642;
	ld.global.u32 	%r643, [%rd6+188];
	xor.b32  	%r950, %r950, %r643;
	ld.global.u32 	%r644, [%rd6+192];
	xor.b32  	%r949, %r949, %r644;
	ld.global.u32 	%r645, [%rd6+196];
	xor.b32  	%r948, %r948, %r645;
$L__BB0_25:
	and.b32  	%r647, %r574, 1024;
	setp.eq.s32 	%p14, %r647, 0;
	@%p14 bra 	$L__BB0_27;
	ld.global.u32 	%r648, [%rd6+200];
	xor.b32  	%r952, %r952, %r648;
	ld.global.u32 	%r649, [%rd6+204];
	xor.b32  	%r951, %r951, %r649;
	ld.global.u32 	%r650, [%rd6+208];
	xor.b32  	%r950, %r950, %r650;
	ld.global.u32 	%r651, [%rd6+212];
	xor.b32  	%r949, %r949, %r651;
	ld.global.u32 	%r652, [%rd6+216];
	xor.b32  	%r948, %r948, %r652;
$L__BB0_27:
	and.b32  	%r654, %r574, 2048;
	setp.eq.s32 	%p15, %r654, 0;
	@%p15 bra 	$L__BB0_29;
	ld.global.u32 	%r655, [%rd6+220];
	xor.b32  	%r952, %r952, %r655;
	ld.global.u32 	%r656, [%rd6+224];
	xor.b32  	%r951, %r951, %r656;
	ld.global.u32 	%r657, [%rd6+228];
	xor.b32  	%r950, %r950, %r657;
	ld.global.u32 	%r658, [%rd6+232];
	xor.b32  	%r949, %r949, %r658;
	ld.global.u32 	%r659, [%rd6+236];
	xor.b32  	%r948, %r948, %r659;
$L__BB0_29:
	and.b32  	%r661, %r574, 4096;
	setp.eq.s32 	%p16, %r661, 0;
	@%p16 bra 	$L__BB0_31;
	ld.global.u32 	%r662, [%rd6+240];
	xor.b32  	%r952, %r952, %r662;
	ld.global.u32 	%r663, [%rd6+244];
	xor.b32  	%r951, %r951, %r663;
	ld.global.u32 	%r664, [%rd6+248];
	xor.b32  	%r950, %r950, %r664;
	ld.global.u32 	%r665, [%rd6+252];
	xor.b32  	%r949, %r949, %r665;
	ld.global.u32 	%r666, [%rd6+256];
	xor.b32  	%r948, %r948, %r666;
$L__BB0_31:
	and.b32  	%r668, %r574, 8192;
	setp.eq.s32 	%p17, %r668, 0;
	@%p17 bra 	$L__BB0_33;
	ld.global.u32 	%r669, [%rd6+260];
	xor.b32  	%r952, %r952, %r669;
	ld.global.u32 	%r670, [%rd6+264];
	xor.b32  	%r951, %r951, %r670;
	ld.global.u32 	%r671, [%rd6+268];
	xor.b32  	%r950, %r950, %r671;
	ld.global.u32 	%r672, [%rd6+272];
	xor.b32  	%r949, %r949, %r672;
	ld.global.u32 	%r673, [%rd6+276];
	xor.b32  	%r948, %r948, %r673;
$L__BB0_33:
	and.b32  	%r675, %r574, 16384;
	setp.eq.s32 	%p18, %r675, 0;
	@%p18 bra 	$L__BB0_35;
	ld.global.u32 	%r676, [%rd6+280];
	xor.b32  	%r952, %r952, %r676;
	ld.global.u32 	%r677, [%rd6+284];
	xor.b32  	%r951, %r951, %r677;
	ld.global.u32 	%r678, [%rd6+288];
	xor.b32  	%r950, %r950, %r678;
	ld.global.u32 	%r679, [%rd6+292];
	xor.b32  	%r949, %r949, %r679;
	ld.global.u32 	%r680, [%rd6+296];
	xor.b32  	%r948, %r948, %r680;
$L__BB0_35:
	and.b32  	%r682, %r574, 32768;
	setp.eq.s32 	%p19, %r682, 0;
	@%p19 bra 	$L__BB0_37;
	ld.global.u32 	%r683, [%rd6+300];
	xor.b32  	%r952, %r952, %r683;
	ld.global.u32 	%r684, [%rd6+304];
	xor.b32  	%r951, %r951, %r684;
	ld.global.u32 	%r685, [%rd6+308];
	xor.b32  	%r950, %r950, %r685;
	ld.global.u32 	%r686, [%rd6+312];
	xor.b32  	%r949, %r949, %r686;
	ld.global.u32 	%r687, [%rd6+316];
	xor.b32  	%r948, %r948, %r687;
$L__BB0_37:
	add.s32 	%r947, %r947, 16;
	setp.ne.s32 	%p20, %r947, 32;
	@%p20 bra 	$L__BB0_5;
	mad.lo.s32 	%r688, %r941, -31, %r19;
	add.s32 	%r941, %r688, 1;
	setp.ne.s32 	%p21, %r941, 5;
	@%p21 bra 	$L__BB0_4;
	st.local.u32 	[%rd1+4], %r952;
	st.local.v2.u32 	[%rd1+8], {%r951, %r950};
	st.local.v2.u32 	[%rd1+16], {%r949, %r948};
	setp.eq.s64 	%p22, %rd4, 1;
	@%p22 bra 	$L__BB0_114;
	mov.b32 	%r948, 0;
	mov.u32 	%r949, %r948;
	mov.u32 	%r950, %r948;
	mov.u32 	%r951, %r948;
	mov.u32 	%r952, %r948;
	mov.u32 	%r1033, %r948;
$L__BB0_41:
	mul.wide.u32 	%rd24, %r1033, 4;
	add.s64 	%rd25, %rd1, %rd24;
	ld.local.u32 	%r194, [%rd25+4];
	shl.b32 	%r195, %r1033, 5;
	mov.b32 	%r1039, 0;
$L__BB0_42:
	.pragma "nounroll";
	shr.u32 	%r691, %r194, %r1039;
	and.b32  	%r692, %r691, 1;
	setp.eq.b32 	%p23, %r692, 1;
	not.pred 	%p24, %p23;
	add.s32 	%r693, %r195, %r1039;
	mul.lo.s32 	%r694, %r693, 5;
	mul.wide.u32 	%rd26, %r694, 4;
	add.s64 	%rd7, %rd5, %rd26;
	@%p24 bra 	$L__BB0_44;
	ld.global.u32 	%r695, [%rd7];
	xor.b32  	%r952, %r952, %r695;
	ld.global.u32 	%r696, [%rd7+4];
	xor.b32  	%r951, %r951, %r696;
	ld.global.u32 	%r697, [%rd7+8];
	xor.b32  	%r950, %r950, %r697;
	ld.global.u32 	%r698, [%rd7+12];
	xor.b32  	%r949, %r949, %r698;
	ld.global.u32 	%r699, [%rd7+16];
	xor.b32  	%r948, %r948, %r699;
$L__BB0_44:
	and.b32  	%r701, %r691, 2;
	setp.eq.s32 	%p25, %r701, 0;
	@%p25 bra 	$L__BB0_46;
	ld.global.u32 	%r702, [%rd7+20];
	xor.b32  	%r952, %r952, %r702;
	ld.global.u32 	%r703, [%rd7+24];
	xor.b32  	%r951, %r951, %r703;
	ld.global.u32 	%r704, [%rd7+28];
	xor.b32  	%r950, %r950, %r704;
	ld.global.u32 	%r705, [%rd7+32];
	xor.b32  	%r949, %r949, %r705;
	ld.global.u32 	%r706, [%rd7+36];
	xor.b32  	%r948, %r948, %r706;
$L__BB0_46:
	and.b32  	%r708, %r691, 4;
	setp.eq.s32 	%p26, %r708, 0;
	@%p26 bra 	$L__BB0_48;
	ld.global.u32 	%r709, [%rd7+40];
	xor.b32  	%r952, %r952, %r709;
	ld.global.u32 	%r710, [%rd7+44];
	xor.b32  	%r951, %r951, %r710;
	ld.global.u32 	%r711, [%rd7+48];
	xor.b32  	%r950, %r950, %r711;
	ld.global.u32 	%r712, [%rd7+52];
	xor.b32  	%r949, %r949, %r712;
	ld.global.u32 	%r713, [%rd7+56];
	xor.b32  	%r948, %r948, %r713;
$L__BB0_48:
	and.b32  	%r715, %r691, 8;
	setp.eq.s32 	%p27, %r715, 0;
	@%p27 bra 	$L__BB0_50;
	ld.global.u32 	%r716, [%rd7+60];
	xor.b32  	%r952, %r952, %r716;
	ld.global.u32 	%r717, [%rd7+64];
	xor.b32  	%r951, %r951, %r717;
	ld.global.u32 	%r718, [%rd7+68];
	xor.b32  	%r950, %r950, %r718;
	ld.global.u32 	%r719, [%rd7+72];
	xor.b32  	%r949, %r949, %r719;
	ld.global.u32 	%r720, [%rd7+76];
	xor.b32  	%r948, %r948, %r720;
$L__BB0_50:
	and.b32  	%r722, %r691, 16;
	setp.eq.s32 	%p28, %r722, 0;
	@%p28 bra 	$L__BB0_52;
	ld.global.u32 	%r723, [%rd7+80];
	xor.b32  	%r952, %r952, %r723;
	ld.global.u32 	%r724, [%rd7+84];
	xor.b32  	%r951, %r951, %r724;
	ld.global.u32 	%r725, [%rd7+88];
	xor.b32  	%r950, %r950, %r725;
	ld.global.u32 	%r726, [%rd7+92];
	xor.b32  	%r949, %r949, %r726;
	ld.global.u32 	%r727, [%rd7+96];
	xor.b32  	%r948, %r948, %r727;
$L__BB0_52:
	and.b32  	%r729, %r691, 32;
	setp.eq.s32 	%p29, %r729, 0;
	@%p29 bra 	$L__BB0_54;
	ld.global.u32 	%r730, [%rd7+100];
	xor.b32  	%r952, %r952, %r730;
	ld.global.u32 	%r731, [%rd7+104];
	xor.b32  	%r951, %r951, %r731;
	ld.global.u32 	%r732, [%rd7+108];
	xor.b32  	%r950, %r950, %r732;
	ld.global.u32 	%r733, [%rd7+112];
	xor.b32  	%r949, %r949, %r733;
	ld.global.u32 	%r734, [%rd7+116];
	xor.b32  	%r948, %r948, %r734;
$L__BB0_54:
	and.b32  	%r736, %r691, 64;
	setp.eq.s32 	%p30, %r736, 0;
	@%p30 bra 	$L__BB0_56;
	ld.global.u32 	%r737, [%rd7+120];
	xor.b32  	%r952, %r952, %r737;
	ld.global.u32 	%r738, [%rd7+124];
	xor.b32  	%r951, %r951, %r738;
	ld.global.u32 	%r739, [%rd7+128];
	xor.b32  	%r950, %r950, %r739;
	ld.global.u32 	%r740, [%rd7+132];
	xor.b32  	%r949, %r949, %r740;
	ld.global.u32 	%r741, [%rd7+136];
	xor.b32  	%r948, %r948, %r741;
$L__BB0_56:
	and.b32  	%r743, %r691, 128;
	setp.eq.s32 	%p31, %r743, 0;
	@%p31 bra 	$L__BB0_58;
	ld.global.u32 	%r744, [%rd7+140];
	xor.b32  	%r952, %r952, %r744;
	ld.global.u32 	%r745, [%rd7+144];
	xor.b32  	%r951, %r951, %r745;
	ld.global.u32 	%r746, [%rd7+148];
	xor.b32  	%r950, %r950, %r746;
	ld.global.u32 	%r747, [%rd7+152];
	xor.b32  	%r949, %r949, %r747;
	ld.global.u32 	%r748, [%rd7+156];
	xor.b32  	%r948, %r948, %r748;
$L__BB0_58:
	and.b32  	%r750, %r691, 256;
	setp.eq.s32 	%p32, %r750, 0;
	@%p32 bra 	$L__BB0_60;
	ld.global.u32 	%r751, [%rd7+160];
	xor.b32  	%r952, %r952, %r751;
	ld.global.u32 	%r752, [%rd7+164];
	xor.b32  	%r951, %r951, %r752;
	ld.global.u32 	%r753, [%rd7+168];
	xor.b32  	%r950, %r950, %r753;
	ld.global.u32 	%r754, [%rd7+172];
	xor.b32  	%r949, %r949, %r754;
	ld.global.u32 	%r755, [%rd7+176];
	xor.b32  	%r948, %r948, %r755;
$L__BB0_60:
	and.b32  	%r757, %r691, 512;
	setp.eq.s32 	%p33, %r757, 0;
	@%p33 bra 	$L__BB0_62;
	ld.global.u32 	%r758, [%rd7+180];
	xor.b32  	%r952, %r952, %r758;
	ld.global.u32 	%r759, [%rd7+184];
	xor.b32  	%r951, %r951, %r759;
	ld.global.u32 	%r760, [%rd7+188];
	xor.b32  	%r950, %r950, %r760;
	ld.global.u32 	%r761, [%rd7+192];
	xor.b32  	%r949, %r949, %r761;
	ld.global.u32 	%r762, [%rd7+196];
	xor.b32  	%r948, %r948, %r762;
$L__BB0_62:
	and.b32  	%r764, %r691, 1024;
	setp.eq.s32 	%p34, %r764, 0;
	@%p34 bra 	$L__BB0_64;
	ld.global.u32 	%r765, [%rd7+200];
	xor.b32  	%r952, %r952, %r765;
	ld.global.u32 	%r766, [%rd7+204];
	xor.b32  	%r951, %r951, %r766;
	ld.global.u32 	%r767, [%rd7+208];
	xor.b32  	%r950, %r950, %r767;
	ld.global.u32 	%r768, [%rd7+212];
	xor.b32  	%r949, %r949, %r768;
	ld.global.u32 	%r769, [%rd7+216];
	xor.b32  	%r948, %r948, %r769;
$L__BB0_64:
	and.b32  	%r771, %r691, 2048;
	setp.eq.s32 	%p35, %r771, 0;
	@%p35 bra 	$L__BB0_66;
	ld.global.u32 	%r772, [%rd7+220];
	xor.b32  	%r952, %r952, %r772;
	ld.global.u32 	%r773, [%rd7+224];
	xor.b32  	%r951, %r951, %r773;
	ld.global.u32 	%r774, [%rd7+228];
	xor.b32  	%r950, %r950, %r774;
	ld.global.u32 	%r775, [%rd7+232];
	xor.b32  	%r949, %r949, %r775;
	ld.global.u32 	%r776, [%rd7+236];
	xor.b32  	%r948, %r948, %r776;
$L__BB0_66:
	and.b32  	%r778, %r691, 4096;
	setp.eq.s32 	%p36, %r778, 0;
	@%p36 bra 	$L__BB0_68;
	ld.global.u32 	%r779, [%rd7+240];
	xor.b32  	%r952, %r952, %r779;
	ld.global.u32 	%r780, [%rd7+244];
	xor.b32  	%r951, %r951, %r780;
	ld.global.u32 	%r781, [%rd7+248];
	xor.b32  	%r950, %r950, %r781;
	ld.global.u32 	%r782, [%rd7+252];
	xor.b32  	%r949, %r949, %r782;
	ld.global.u32 	%r783, [%rd7+256];
	xor.b32  	%r948, %r948, %r783;
$L__BB0_68:
	and.b32  	%r785, %r691, 8192;
	setp.eq.s32 	%p37, %r785, 0;
	@%p37 bra 	$L__BB0_70;
	ld.global.u32 	%r786, [%rd7+260];
	xor.b32  	%r952, %r952, %r786;
	ld.global.u32 	%r787, [%rd7+264];
	xor.b32  	%r951, %r951, %r787;
	ld.global.u32 	%r788, [%rd7+268];
	xor.b32  	%r950, %r950, %r788;
	ld.global.u32 	%r789, [%rd7+272];
	xor.b32  	%r949, %r949, %r789;
	ld.global.u32 	%r790, [%rd7+276];
	xor.b32  	%r948, %r948, %r790;
$L__BB0_70:
	and.b32  	%r792, %r691, 16384;
	setp.eq.s32 	%p38, %r792, 0;
	@%p38 bra 	$L__BB0_72;
	ld.global.u32 	%r793, [%rd7+280];
	xor.b32  	%r952, %r952, %r793;
	ld.global.u32 	%r794, [%rd7+284];
	xor.b32  	%r951, %r951, %r794;
	ld.global.u32 	%r795, [%rd7+288];
	xor.b32  	%r950, %r950, %r795;
	ld.global.u32 	%r796, [%rd7+292];
	xor.b32  	%r949, %r949, %r796;
	ld.global.u32 	%r797, [%rd7+296];
	xor.b32  	%r948, %r948, %r797;
$L__BB0_72:
	and.b32  	%r799, %r691, 32768;
	setp.eq.s32 	%p39, %r799, 0;
	@%p39 bra 	$L__BB0_74;
	ld.global.u32 	%r800, [%rd7+300];
	xor.b32  	%r952, %r952, %r800;
	ld.global.u32 	%r801, [%rd7+304];
	xor.b32  	%r951, %r951, %r801;
	ld.global.u32 	%r802, [%rd7+308];
	xor.b32  	%r950, %r950, %r802;
	ld.global.u32 	%r803, [%rd7+312];
	xor.b32  	%r949, %r949, %r803;
	ld.global.u32 	%r804, [%rd7+316];
	xor.b32  	%r948, %r948, %r804;
$L__BB0_74:
	add.s32 	%r1039, %r1039, 16;
	setp.ne.s32 	%p40, %r1039, 32;
	@%p40 bra 	$L__BB0_42;
	mad.lo.s32 	%r805, %r1033, -31, %r195;
	add.s32 	%r1033, %r805, 1;
	setp.ne.s32 	%p41, %r1033, 5;
	@%p41 bra 	$L__BB0_41;
	st.local.u32 	[%rd1+4], %r952;
	st.local.v2.u32 	[%rd1+8], {%r951, %r950};
	st.local.v2.u32 	[%rd1+16], {%r949, %r948};
	setp.ne.s64 	%p42, %rd4, 3;
	@%p42 bra 	$L__BB0_114;
	mov.b32 	%r948, 0;
	mov.u32 	%r949, %r948;
	mov.u32 	%r950, %r948;
	mov.u32 	%r951, %r948;
	mov.u32 	%r952, %r948;
	mov.u32 	%r1125, %r948;
$L__BB0_78:
	mul.wide.u32 	%rd27, %r1125, 4;
	add.s64 	%rd28, %rd1, %rd27;
	ld.local.u32 	%r370, [%rd28+4];
	shl.b32 	%r371, %r1125, 5;
	mov.b32 	%r1131, 0;
$L__BB0_79:
	.pragma "nounroll";
	shr.u32 	%r808, %r370, %r1131;
	and.b32  	%r809, %r808, 1;
	setp.eq.b32 	%p43, %r809, 1;
	not.pred 	%p44, %p43;
	add.s32 	%r810, %r371, %r1131;
	mul.lo.s32 	%r811, %r810, 5;
	mul.wide.u32 	%rd29, %r811, 4;
	add.s64 	%rd8, %rd5, %rd29;
	@%p44 bra 	$L__BB0_81;
	ld.global.u32 	%r812, [%rd8];
	xor.b32  	%r952, %r952, %r812;
	ld.global.u32 	%r813, [%rd8+4];
	xor.b32  	%r951, %r951, %r813;
	ld.global.u32 	%r814, [%rd8+8];
	xor.b32  	%r950, %r950, %r814;
	ld.global.u32 	%r815, [%rd8+12];
	xor.b32  	%r949, %r949, %r815;
	ld.global.u32 	%r816, [%rd8+16];
	xor.b32  	%r948, %r948, %r816;
$L__BB0_81:
	and.b32  	%r818, %r808, 2;
	setp.eq.s32 	%p45, %r818, 0;
	@%p45 bra 	$L__BB0_83;
	ld.global.u32 	%r819, [%rd8+20];
	xor.b32  	%r952, %r952, %r819;
	ld.global.u32 	%r820, [%rd8+24];
	xor.b32  	%r951, %r951, %r820;
	ld.global.u32 	%r821, [%rd8+28];
	xor.b32  	%r950, %r950, %r821;
	ld.global.u32 	%r822, [%rd8+32];
	xor.b32  	%r949, %r949, %r822;
	ld.global.u32 	%r823, [%rd8+36];
	xor.b32  	%r948, %r948, %r823;
$L__BB0_83:
	and.b32  	%r825, %r808, 4;
	setp.eq.s32 	%p46, %r825, 0;
	@%p46 bra 	$L__BB0_85;
	ld.global.u32 	%r826, [%rd8+40];
	xor.b32  	%r952, %r952, %r826;
	ld.global.u32 	%r827, [%rd8+44];
	xor.b32  	%r951, %r951, %r827;
	ld.global.u32 	%r828, [%rd8+48];
	xor.b32  	%r950, %r950, %r828;
	ld.global.u32 	%r829, [%rd8+52];
	xor.b32  	%r949, %r949, %r829;
	ld.global.u32 	%r830, [%rd8+56];
	xor.b32  	%r948, %r948, %r830;
$L__BB0_85:
	and.b32  	%r832, %r808, 8;
	setp.eq.s32 	%p47, %r832, 0;
	@%p47 bra 	$L__BB0_87;
	ld.global.u32 	%r833, [%rd8+60];
	xor.b32  	%r952, %r952, %r833;
	ld.global.u32 	%r834, [%rd8+64];
	xor.b32  	%r951, %r951, %r834;
	ld.global.u32 	%r835, [%rd8+68];
	xor.b32  	%r950, %r950, %r835;
	ld.global.u32 	%r836, [%rd8+72];
	xor.b32  	%r949, %r949, %r836;
	ld.global.u32 	%r837, [%rd8+76];
	xor.b32  	%r948, %r948, %r837;
$L__BB0_87:
	and.b32  	%r839, %r808, 16;
	setp.eq.s32 	%p48, %r839, 0;
	@%p48 bra 	$L__BB0_89;
	ld.global.u32 	%r840, [%rd8+80];
	xor.b32  	%r952, %r952, %r840;
	ld.global.u32 	%r841, [%rd8+84];
	xor.b32  	%r951, %r951, %r841;
	ld.global.u32 	%r842, [%rd8+88];
	xor.b32  	%r950, %r950, %r842;
	ld.global.u32 	%r843, [%rd8+92];
	xor.b32  	%r949, %r949, %r843;
	ld.global.u32 	%r844, [%rd8+96];
	xor.b32  	%r948, %r948, %r844;
$L__BB0_89:
	and.b32  	%r846, %r808, 32;
	setp.eq.s32 	%p49, %r846, 0;
	@%p49 bra 	$L__BB0_91;
	ld.global.u32 	%r847, [%rd8+100];
	xor.b32  	%r952, %r952, %r847;
	ld.global.u32 	%r848, [%rd8+104];
	xor.b32  	%r951, %r951, %r848;
	ld.global.u32 	%r849, [%rd8+108];
	xor.b32  	%r950, %r950, %r849;
	ld.global.u32 	%r850, [%rd8+112];
	xor.b32  	%r949, %r949, %r850;
	ld.global.u32 	%r851, [%rd8+116];
	xor.b32  	%r948, %r948, %r851;
$L__BB0_91:
	and.b32  	%r853, %r808, 64;
	setp.eq.s32 	%p50, %r853, 0;
	@%p50 bra 	$L__BB0_93;
	ld.global.u32 	%r854, [%rd8+120];
	xor.b32  	%r952, %r952, %r854;
	ld.global.u32 	%r855, [%rd8+124];
	xor.b32  	%r951, %r951, %r855;
	ld.global.u32 	%r856, [%rd8+128];
	xor.b32  	%r950, %r950, %r856;
	ld.global.u32 	%r857, [%rd8+132];
	xor.b32  	%r949, %r949, %r857;
	ld.global.u32 	%r858, [%rd8+136];
	xor.b32  	%r948, %r948, %r858;
$L__BB0_93:
	and.b32  	%r860, %r808, 128;
	setp.eq.s32 	%p51, %r860, 0;
	@%p51 bra 	$L__BB0_95;
	ld.global.u32 	%r861, [%rd8+140];
	xor.b32  	%r952, %r952, %r861;
	ld.global.u32 	%r862, [%rd8+144];
	xor.b32  	%r951, %r951, %r862;
	ld.global.u32 	%r863, [%rd8+148];
	xor.b32  	%r950, %r950, %r863;
	ld.global.u32 	%r864, [%rd8+152];
	xor.b32  	%r949, %r949, %r864;
	ld.global.u32 	%r865, [%rd8+156];
	xor.b32  	%r948, %r948, %r865;
$L__BB0_95:
	and.b32  	%r867, %r808, 256;
	setp.eq.s32 	%p52, %r867, 0;
	@%p52 bra 	$L__BB0_97;
	ld.global.u32 	%r868, [%rd8+160];
	xor.b32  	%r952, %r952, %r868;
	ld.global.u32 	%r869, [%rd8+164];
	xor.b32  	%r951, %r951, %r869;
	ld.global.u32 	%r870, [%rd8+168];
	xor.b32  	%r950, %r950, %r870;
	ld.global.u32 	%r871, [%rd8+172];
	xor.b32  	%r949, %r949, %r871;
	ld.global.u32 	%r872, [%rd8+176];
	xor.b32  	%r948, %r948, %r872;
$L__BB0_97:
	and.b32  	%r874, %r808, 512;
	setp.eq.s32 	%p53, %r874, 0;
	@%p53 bra 	$L__BB0_99;
	ld.global.u32 	%r875, [%rd8+180];
	xor.b32  	%r952, %r952, %r875;
	ld.global.u32 	%r876, [%rd8+184];
	xor.b32  	%r951, %r951, %r876;
	ld.global.u32 	%r877, [%rd8+188];
	xor.b32  	%r950, %r950, %r877;
	ld.global.u32 	%r878, [%rd8+192];
	xor.b32  	%r949, %r949, %r878;
	ld.global.u32 	%r879, [%rd8+196];
	xor.b32  	%r948, %r948, %r879;
$L__BB0_99:
	and.b32  	%r881, %r808, 1024;
	setp.eq.s32 	%p54, %r881, 0;
	@%p54 bra 	$L__BB0_101;
	ld.global.u32 	%r882, [%rd8+200];
	xor.b32  	%r952, %r952, %r882;
	ld.global.u32 	%r883, [%rd8+204];
	xor.b32  	%r951, %r951, %r883;
	ld.global.u32 	%r884, [%rd8+208];
	xor.b32  	%r950, %r950, %r884;
	ld.global.u32 	%r885, [%rd8+212];
	xor.b32  	%r949, %r949, %r885;
	ld.global.u32 	%r886, [%rd8+216];
	xor.b32  	%r948, %r948, %r886;
$L__BB0_101:
	and.b32  	%r888, %r808, 2048;
	setp.eq.s32 	%p55, %r888, 0;
	@%p55 bra 	$L__BB0_103;
	ld.global.u32 	%r889, [%rd8+220];
	xor.b32  	%r952, %r952, %r889;
	ld.global.u32 	%r890, [%rd8+224];
	xor.b32  	%r951, %r951, %r890;
	ld.global.u32 	%r891, [%rd8+228];
	xor.b32  	%r950, %r950, %r891;
	ld.global.u32 	%r892, [%rd8+232];
	xor.b32  	%r949, %r949, %r892;
	ld.global.u32 	%r893, [%rd8+236];
	xor.b32  	%r948, %r948, %r893;
$L__BB0_103:
	and.b32  	%r895, %r808, 4096;
	setp.eq.s32 	%p56, %r895, 0;
	@%p56 bra 	$L__BB0_105;
	ld.global.u32 	%r896, [%rd8+240];
	xor.b32  	%r952, %r952, %r896;
	ld.global.u32 	%r897, [%rd8+244];
	xor.b32  	%r951, %r951, %r897;
	ld.global.u32 	%r898, [%rd8+248];
	xor.b32  	%r950, %r950, %r898;
	ld.global.u32 	%r899, [%rd8+252];
	xor.b32  	%r949, %r949, %r899;
	ld.global.u32 	%r900, [%rd8+256];
	xor.b32  	%r948, %r948, %r900;
$L__BB0_105:
	and.b32  	%r902, %r808, 8192;
	setp.eq.s32 	%p57, %r902, 0;
	@%p57 bra 	$L__BB0_107;
	ld.global.u32 	%r903, [%rd8+260];
	xor.b32  	%r952, %r952, %r903;
	ld.global.u32 	%r904, [%rd8+264];
	xor.b32  	%r951, %r951, %r904;
	ld.global.u32 	%r905, [%rd8+268];
	xor.b32  	%r950, %r950, %r905;
	ld.global.u32 	%r906, [%rd8+272];
	xor.b32  	%r949, %r949, %r906;
	ld.global.u32 	%r907, [%rd8+276];
	xor.b32  	%r948, %r948, %r907;
$L__BB0_107:
	and.b32  	%r909, %r808, 16384;
	setp.eq.s32 	%p58, %r909, 0;
	@%p58 bra 	$L__BB0_109;
	ld.global.u32 	%r910, [%rd8+280];
	xor.b32  	%r952, %r952, %r910;
	ld.global.u32 	%r911, [%rd8+284];
	xor.b32  	%r951, %r951, %r911;
	ld.global.u32 	%r912, [%rd8+288];
	xor.b32  	%r950, %r950, %r912;
	ld.global.u32 	%r913, [%rd8+292];
	xor.b32  	%r949, %r949, %r913;
	ld.global.u32 	%r914, [%rd8+296];
	xor.b32  	%r948, %r948, %r914;
$L__BB0_109:
	and.b32  	%r916, %r808, 32768;
	setp.eq.s32 	%p59, %r916, 0;
	@%p59 bra 	$L__BB0_111;
	ld.global.u32 	%r917, [%rd8+300];
	xor.b32  	%r952, %r952, %r917;
	ld.global.u32 	%r918, [%rd8+304];
	xor.b32  	%r951, %r951, %r918;
	ld.global.u32 	%r919, [%rd8+308];
	xor.b32  	%r950, %r950, %r919;
	ld.global.u32 	%r920, [%rd8+312];
	xor.b32  	%r949, %r949, %r920;
	ld.global.u32 	%r921, [%rd8+316];
	xor.b32  	%r948, %r948, %r921;
$L__BB0_111:
	add.s32 	%r1131, %r1131, 16;
	setp.ne.s32 	%p60, %r1131, 32;
	@%p60 bra 	$L__BB0_79;
	mad.lo.s32 	%r922, %r1125, -31, %r371;
	add.s32 	%r1125, %r922, 1;
	setp.ne.s32 	%p61, %r1125, 5;
	@%p61 bra 	$L__BB0_78;
	st.local.u32 	[%rd1+4], %r952;
	st.local.v2.u32 	[%rd1+8], {%r951, %r950};
	st.local.v2.u32 	[%rd1+16], {%r949, %r948};
$L__BB0_114:
	shr.u64 	%rd35, %rd3, 2;
	add.s32 	%r935, %r935, 1;
	setp.gt.u64 	%p62, %rd3, 3;
	@%p62 bra 	$L__BB0_2;
$L__BB0_115:
	ld.param.u64 	%rd34, [_Z25initialize_matrix_uniformP6__halfmmddj_param_2];
	ld.param.u64 	%rd33, [_Z25initialize_matrix_uniformP6__halfmmddj_param_1];
	mul.lo.s64 	%rd10, %rd34, %rd33;
	setp.le.u64 	%p63, %rd10, %rd36;
	@%p63 bra 	$L__BB0_118;
	ld.param.u64 	%rd32, [_Z25initialize_matrix_uniformP6__halfmmddj_param_0];
	sub.f64 	%fd1, %fd3, %fd2;
	cvt.u64.u32 	%rd11, %r1;
	cvta.to.global.u64 	%rd12, %rd32;
$L__BB0_117:
	mov.u32 	%r555, %r951;
	mov.u32 	%r951, %r950;
	mov.u32 	%r950, %r949;
	mov.u32 	%r949, %r948;
	shr.u32 	%r923, %r952, 2;
	xor.b32  	%r924, %r923, %r952;
	shl.b32 	%r925, %r949, 4;
	shl.b32 	%r926, %r924, 1;
	xor.b32  	%r927, %r926, %r925;
	xor.b32  	%r928, %r927, %r924;
	xor.b32  	%r948, %r928, %r949;
	add.s32 	%r1222, %r1222, 362437;
	add.s32 	%r929, %r948, %r1222;
	cvt.rn.f32.u32 	%f2, %r929;
	fma.rn.f32 	%f3, %f2, 0f2F800000, 0f2F000000;
	cvt.f64.f32 	%fd4, %f3;
	fma.rn.f64 	%fd5, %fd1, %fd4, %fd2;
	cvt.rn.f32.f64 	%f1, %fd5;
	// begin inline asm
	{  cvt.rn.f16.f32 %rs1, %f1;}

	// end inline asm
	shl.b64 	%rd30, %rd36, 1;
	add.s64 	%rd31, %rd12, %rd30;
	st.global.u16 	[%rd31], %rs1;
	add.s64 	%rd36, %rd36, %rd11;
	setp.lt.u64 	%p64, %rd36, %rd10;
	mov.u32 	%r952, %r555;
	@%p64 bra 	$L__BB0_117;
$L__BB0_118:
	ret;

}
	// .globl	_Z19gemm_v07_vectorizedI6__halfLm128ELm128ELm16ELm16ELm16ELm32ELm64ELm16ELm16ELm16ELm256EEvmmmT_PKS1_mS3_mS1_PS1_m
.visible .entry _Z19gemm_v07_vectorizedI6__halfLm128ELm128ELm16ELm16ELm16ELm32ELm64ELm16ELm16ELm16ELm256EEvmmmT_PKS1_mS3_mS1_PS1_m(
	.param .u64 _Z19gemm_v07_vectorizedI6__halfLm128ELm128ELm16ELm16ELm16ELm32ELm64ELm16ELm16ELm16ELm256EEvmmmT_PKS1_mS3_mS1_PS1_m_param_0,
	.param .u64 _Z19gemm_v07_vectorizedI6__halfLm128ELm128ELm16ELm16ELm16ELm32ELm64ELm16ELm16ELm16ELm256EEvmmmT_PKS1_mS3_mS1_PS1_m_param_1,
	.param .u64 _Z19gemm_v07_vectorizedI6__halfLm128ELm128ELm16ELm16ELm16ELm32ELm64ELm16ELm16ELm16ELm256EEvmmmT_PKS1_mS3_mS1_PS1_m_param_2,
	.param .align 2 .b8 _Z19gemm_v07_vectorizedI6__halfLm128ELm128ELm16ELm16ELm16ELm32ELm64ELm16ELm16ELm16ELm256EEvmmmT_PKS1_mS3_mS1_PS1_m_param_3[2],
	.param .u64 .ptr .align 1 _Z19gemm_v07_vectorizedI6__halfLm128ELm128ELm16ELm16ELm16ELm32ELm64ELm16ELm16ELm16ELm256EEvmmmT_PKS1_mS3_mS1_PS1_m_param_4,
	.param .u64 _Z19gemm_v07_vectorizedI6__halfLm128ELm128ELm16ELm16ELm16ELm32ELm64ELm16ELm16ELm16ELm256EEvmmmT_PKS1_mS3_mS1_PS1_m_param_5,
	.param .u64 .ptr .align 1 _Z19gemm_v07_vectorizedI6__halfLm128ELm128ELm16ELm16ELm16ELm32ELm64ELm16ELm16ELm16ELm256EEvmmmT_PKS1_mS3_mS1_PS1_m_param_6,
	.param .u64 _Z19gemm_v07_vectorizedI6__halfLm128ELm128ELm16ELm16ELm16ELm32ELm64ELm16ELm16ELm16ELm256EEvmmmT_PKS1_mS3_mS1_PS1_m_param_7,
	.param .align 2 .b8 _Z19gemm_v07_vectorizedI6__halfLm128ELm128ELm16ELm16ELm16ELm32ELm64ELm16ELm16ELm16ELm256EEvmmmT_PKS1_mS3_mS1_PS1_m_param_8[2],
	.param .u64 .ptr .align 1 _Z19gemm_v07_vectorizedI6__halfLm128ELm128ELm16ELm16ELm16ELm32ELm64ELm16ELm16ELm16ELm256EEvmmmT_PKS1_mS3_mS1_PS1_m_param_9,
	.param .u64 _Z19gemm_v07_vectorizedI6__halfLm128ELm128ELm16ELm16ELm16ELm32ELm64ELm16ELm16ELm16ELm256EEvmmmT_PKS1_mS3_mS1_PS1_m_param_10
)
{
	.local .align 16 .b8 	__local_depot1[32];
	.reg .b64 	%SP;
	.reg .b64 	%SPL;
	.reg .pred 	%p<31>;
	.reg .b16 	%rs<589>;
	.reg .b32 	%r<420>;
	.reg .b64 	%rd<173>;
	// demoted variable
	.shared .align 2 .b8 _ZZ19gemm_v07_vectorizedI6__halfLm128ELm128ELm16ELm16ELm16ELm32ELm64ELm16ELm16ELm16ELm256EEvmmmT_PKS1_mS3_mS1_PS1_mE30A_thread_block_tile_transposed[4608];
	// demoted variable
	.shared .align 2 .b8 _ZZ19gemm_v07_vectorizedI6__halfLm128ELm128ELm16ELm16ELm16ELm32ELm64ELm16ELm16ELm16ELm256EEvmmmT_PKS1_mS3_mS1_PS1_mE19B_thread_block_tile[4608];
	mov.u64 	%SPL, __local_depot1;
	ld.param.u16 	%rs3, [_Z19gemm_v07_vectorizedI6__halfLm128ELm128ELm16ELm16ELm16ELm32ELm64ELm16ELm16ELm16ELm256EEvmmmT_PKS1_mS3_mS1_PS1_m_param_8];
	ld.param.u16 	%rs2, [_Z19gemm_v07_vectorizedI6__halfLm128ELm128ELm16ELm16ELm16ELm32ELm64ELm16ELm16ELm16ELm256EEvmmmT_PKS1_mS3_mS1_PS1_m_param_3];
	ld.param.u64 	%rd38, [_Z19gemm_v07_vectorizedI6__halfLm128ELm128ELm16ELm16ELm16ELm32ELm64ELm16ELm16ELm16ELm256EEvmmmT_PKS1_mS3_mS1_PS1_m_param_1];
	ld.param.u64 	%rd39, [_Z19gemm_v07_vectorizedI6__halfLm128ELm128ELm16ELm16ELm16ELm32ELm64ELm16ELm16ELm16ELm256EEvmmmT_PKS1_mS3_mS1_PS1_m_param_2];
	add.u64 	%rd1, %SPL, 0;
	add.u64 	%rd2, %SPL, 16;
	mov.b32 	%r133, 0;
	// begin inline asm
	cvt.rn.f16.s32 %rs4, %r133;
	// end inline asm
	mov.b32 	%r388, {%rs4, %rs4};
	mov.u32 	%r134, %tid.y;
	mov.u32 	%r135, %ntid.x;
	mov.u32 	%r136, %tid.x;
	mad.lo.s32 	%r137, %r134, %r135, %r136;
	cvt.u64.u32 	%rd3, %r137;
	shr.u64 	%rd47, %rd3, 5;
	shr.u64 	%rd4, %rd3, 7;
	and.b64  	%rd5, %rd47, 3;
	add.s64 	%rd48, %rd39, 15;
	setp.lt.u64 	%p1, %rd48, 16;
	mov.u32 	%r389, %r388;
	mov.u32 	%r390, %r388;
	mov.u32 	%r391, %r388;
	mov.u32 	%r392, %r388;
	mov.u32 	%r393, %r388;
	mov.u32 	%r394, %r388;
	mov.u32 	%r395, %r388;
	mov.u32 	%r396, %r388;
	mov.u32 	%r397, %r388;
	mov.u32 	%r398, %r388;
	mov.u32 	%r399, %r388;
	mov.u32 	%r400, %r388;
	mov.u32 	%r401, %r388;
	mov.u32 	%r402, %r388;
	mov.u32 	%r403, %r388;
	mov.u32 	%r404, %r388;
	mov.u32 	%r405, %r388;
	mov.u32 	%r406, %r388;
	mov.u32 	%r407, %r388;
	mov.u32 	%r408, %r388;
	mov.u32 	%r409, %r388;
	mov.u32 	%r410, %r388;
	mov.u32 	%r411, %r388;
	mov.u32 	%r412, %r388;
	mov.u32 	%r413, %r388;
	mov.u32 	%r414, %r388;
	mov.u32 	%r415, %r388;
	mov.u32 	%r416, %r388;
	mov.u32 	%r417, %r388;
	mov.u32 	%r418, %r388;
	mov.u32 	%r419, %r388;
	@%p1 bra 	$L__BB1_39;
	shr.u64 	%rd50, %rd3, 1;
	shl.b64 	%rd51, %rd3, 3;
	and.b64  	%rd52, %rd51, 8;
	mov.u32 	%r138, %ctaid.y;
	shl.b32 	%r139, %r138, 7;
	cvt.u64.u32 	%rd53, %r139;
	add.s64 	%rd6, %rd50, %rd53;
	and.b64  	%rd54, %rd51, 120;
	mov.u32 	%r140, %ctaid.x;
	mul.wide.u32 	%rd55, %r140, 128;
	or.b64  	%rd7, %rd54, %rd55;
	sub.s64 	%rd56, %rd52, %rd39;
	add.s64 	%rd8, %rd56, 8;
	neg.s64 	%rd57, %rd39;
	neg.s64 	%rd58, %rd38;
	and.b64  	%rd9, %rd57, 3;
	and.b64  	%rd10, %rd58, 3;
	cvt.u32.u64 	%r141, %rd5;
	shl.b32 	%r142, %r141, 6;
	mov.u32 	%r143, _ZZ19gemm_v07_vectorizedI6__halfLm128ELm128ELm16ELm16ELm16ELm32ELm64ELm16ELm16ELm16ELm256EEvmmmT_PKS1_mS3_mS1_PS1_mE19B_thread_block_tile;
	add.s32 	%r3, %r143, %r142;
	cvt.u32.u64 	%r144, %rd4;
	shl.b32 	%r145, %r144, 7;
	mov.u32 	%r146, _ZZ19gemm_v07_vectorizedI6__halfLm128ELm128ELm16ELm16ELm16ELm32ELm64ELm16ELm16ELm16ELm256EEvmmmT_PKS1_mS3_mS1_PS1_mE30A_thread_block_tile_transposed;
	add.s32 	%r4, %r146, %r145;
	mov.b64 	%rd163, 0;
	mov.u32 	%r389, %r388;
	mov.u32 	%r390, %r388;
	mov.u32 	%r391, %r388;
	mov.u32 	%r392, %r388;
	mov.u32 	%r393, %r388;
	mov.u32 	%r394, %r388;
	mov.u32 	%r395, %r388;
	mov.u32 	%r396, %r388;
	mov.u32 	%r397, %r388;
	mov.u32 	%r398, %r388;
	mov.u32 	%r399, %r388;
	mov.u32 	%r400, %r388;
	mov.u32 	%r401, %r388;
	mov.u32 	%r402, %r388;
	mov.u32 	%r403, %r388;
	mov.u32 	%r404, %r388;
	mov.u32 	%r405, %r388;
	mov.u32 	%r406, %r388;
	mov.u32 	%r407, %r388;
	mov.u32 	%r408, %r388;
	mov.u32 	%r409, %r388;
	mov.u32 	%r410, %r388;
	mov.u32 	%r411, %r388;
	mov.u32 	%r412, %r388;
	mov.u32 	%r413, %r388;
	mov.u32 	%r414, %r388;
	mov.u32 	%r415, %r388;
	mov.u32 	%r416, %r388;
	mov.u32 	%r417, %r388;
	mov.u32 	%r418, %r388;
	mov.u32 	%r419, %r388;
$L__BB1_2:
	ld.param.u64 	%rd157, [_Z19gemm_v07_vectorizedI6__halfLm128ELm128ELm16ELm16ELm16ELm32ELm64ELm16ELm16ELm16ELm256EEvmmmT_PKS1_mS3_mS1_PS1_m_param_0];
	setp.ge.u64 	%p2, %rd6, %rd157;
	shl.b64 	%rd12, %rd163, 4;
	and.b64  	%rd61, %rd51, 8;
	or.b64  	%rd13, %rd12, %rd61;
	mov.b32 	%r147, 0;
	st.local.v4.u32 	[%rd1], {%r147, %r147, %r147, %r147};
	setp.ge.u64 	%p3, %rd13, %rd39;
	or.pred  	%p4, %p2, %p3;
	@%p4 bra 	$L__BB1_4;
	ld.param.u64 	%rd159, [_Z19gemm_v07_vectorizedI6__halfLm128ELm128ELm16ELm16ELm16ELm32ELm64ELm16ELm16ELm16ELm256EEvmmmT_PKS1_mS3_mS1_PS1_m_param_5];
	ld.param.u64 	%rd158, [_Z19gemm_v07_vectorizedI6__halfLm128ELm128ELm16ELm16ELm16ELm32ELm64ELm16ELm16ELm16ELm256EEvmmmT_PKS1_mS3_mS1_PS1_m_param_4];
	mad.lo.s64 	%rd62, %rd159, %rd6, %rd13;
	cvta.to.global.u64 	%rd63, %rd158;
	shl.b64 	%rd64, %rd62, 1;
	add.s64 	%rd65, %rd63, %rd64;
	ld.global.v4.u32 	{%r148, %r149, %r150, %r151}, [%rd65];
	st.local.v4.u32 	[%rd1], {%r148, %r149, %r150, %r151};
$L__BB1_4:
	add.s64 	%rd66, %rd13, 8;
	setp.le.u64 	%p5, %rd66, %rd39;
	@%p5 bra 	$L__BB1_18;
	add.s64 	%rd68, %rd8, %rd12;
	add.s64 	%rd69, %rd68, -1;
	setp.lt.u64 	%p6, %rd69, 15;
	mov.b64 	%rd167, 0;
	@%p6 bra 	$L__BB1_8;
	and.b64  	%rd70, %rd8, 15;
	add.s64 	%rd71, %rd39, %rd70;
	shl.b64 	%rd72, %rd3, 3;
	and.b64  	%rd73, %rd72, 8;
	sub.s64 	%rd74, %rd71, %rd73;
	sub.s64 	%rd75, %rd74, %rd12;
	add.s64 	%rd164, %rd75, -8;
	mov.u64 	%rd165, %rd1;
$L__BB1_7:
	.pragma "nounroll";
	and.b64  	%rd77, %rd8, 15;
	sub.s64 	%rd167, %rd68, %rd77;
	mov.b32 	%r152, {%rs4, %rs4};
	st.local.v4.b32 	[%rd165], {%r152, %r152, %r152, %r152};
	st.local.v4.b32 	[%rd165+-16], {%r152, %r152, %r152, %r152};
	add.s64 	%rd165, %rd165, -32;
	add.s64 	%rd164, %rd164, 16;
	setp.ne.s64 	%p7, %rd164, 0;
	@%p7 bra 	$L__BB1_7;
$L__BB1_8:
	and.b64  	%rd78, %rd8, 15;
	setp.eq.s64 	%p8, %rd78, 0;
	@%p8 bra 	$L__BB1_18;
	cvt.u32.u64 	%r153, %rd3;
	shl.b32 	%r154, %r153, 3;
	cvt.u64.u32 	%rd79, %r154;
	add.s64 	%rd80, %rd39, %rd79;
	sub.s64 	%rd81, 8, %rd80;
	and.b64  	%rd82, %rd81, 15;
	add.s64 	%rd83, %rd82, -1;
	setp.lt.u64 	%p9, %rd83, 7;
	@%p9 bra 	$L__BB1_11;
	shl.b64 	%rd84, %rd167, 1;
	sub.s64 	%rd85, %rd1, %rd84;
	st.local.u16 	[%rd85+14], %rs4;
	st.local.u16 	[%rd85+12], %rs4;
	st.local.u16 	[%rd85+10], %rs4;
	st.local.u16 	[%rd85+8], %rs4;
	st.local.u16 	[%rd85+6], %rs4;
	st.local.u16 	[%rd85+4], %rs4;
	st.local.u16 	[%rd85+2], %rs4;
	st.local.u16 	[%rd85], %rs4;
	add.s64 	%rd167, %rd167, 8;
$L__BB1_11:
	sub.s64 	%rd86, 8, %rd39;
	and.b64  	%rd87, %rd86, 7;
	setp.eq.s64 	%p10, %rd87, 0;
	@%p10 bra 	$L__BB1_18;
	neg.s64 	%rd88, %rd39;
	and.b64  	%rd89, %rd88, 7;
	add.s64 	%rd90, %rd89, -1;
	setp.lt.u64 	%p11, %rd90, 3;
	@%p11 bra 	$L__BB1_14;
	shl.b64 	%rd91, %rd167, 1;
	sub.s64 	%rd92, %rd1, %rd91;
	st.local.u16 	[%rd92+14], %rs4;
	st.local.u16 	[%rd92+12], %rs4;
	st.local.u16 	[%rd92+10], %rs4;
	st.local.u16 	[%rd92+8], %rs4;
	add.s64 	%rd167, %rd167, 4;
$L__BB1_14:
	setp.eq.s64 	%p12, %rd9, 0;
	@%p12 bra 	$L__BB1_18;
	setp.eq.s64 	%p13, %rd9, 1;
	shl.b64 	%rd93, %rd167, 1;
	sub.s64 	%rd25, %rd1, %rd93;
	st.local.u16 	[%rd25+14], %rs4;
	@%p13 bra 	$L__BB1_18;
	setp.eq.s64 	%p14, %rd9, 2;
	st.local.u16 	[%rd25+12], %rs4;
	@%p14 bra 	$L__BB1_18;
	st.local.u16 	[%rd25+10], %rs4;
$L__BB1_18:
	cvt.u32.u64 	%r155, %rd3;
	setp.gt.u32 	%p15, %r155, 255;
	@%p15 bra 	$L__BB1_20;
	ld.local.v4.b32 	{%r156, %r157, %r158, %r159}, [%rd1];
	mov.b32 	{%rs5, %rs6}, %r159;
	mov.b32 	{%rs7, %rs8}, %r158;
	mov.b32 	{%rs9, %rs10}, %r157;
	mov.b32 	{%rs11, %rs12}, %r156;
	and.b32  	%r161, %r155, -2;
	mov.u32 	%r162, _ZZ19gemm_v07_vectorizedI6__halfLm128ELm128ELm16ELm16ELm16ELm32ELm64ELm16ELm16ELm16ELm256EEvmmmT_PKS1_mS3_mS1_PS1_mE30A_thread_block_tile_transposed;
	add.s32 	%r163, %r162, %r161;
	shl.b32 	%r164, %r155, 3;
	and.b32  	%r165, %r164, 8;
	mad.lo.s32 	%r166, %r165, 288, %r163;
	st.shared.u16 	[%r166], %rs11;
	st.shared.u16 	[%r166+288], %rs12;
	st.shared.u16 	[%r166+576], %rs9;
	st.shared.u16 	[%r166+864], %rs10;
	st.shared.u16 	[%r166+1152], %rs7;
	st.shared.u16 	[%r166+1440], %rs8;
	st.shared.u16 	[%r166+1728], %rs5;
	st.shared.u16 	[%r166+2016], %rs6;
$L__BB1_20:
	setp.ge.u64 	%p16, %rd7, %rd38;
	shr.u64 	%rd94, %rd3, 4;
	add.s64 	%rd26, %rd12, %rd94;
	mov.b32 	%r167, 0;
	st.local.v4.u32 	[%rd2], {%r167, %r167, %r167, %r167};
	setp.ge.u64 	%p17, %rd26, %rd39;
	or.pred  	%p18, %p17, %p16;
	@%p18 bra 	$L__BB1_22;
	ld.param.u64 	%rd161, [_Z19gemm_v07_vectorizedI6__halfLm128ELm128ELm16ELm16ELm16ELm32ELm64ELm16ELm16ELm16ELm256EEvmmmT_PKS1_mS3_mS1_PS1_m_param_7];
	ld.param.u64 	%rd160, [_Z19gemm_v07_vectorizedI6__halfLm128ELm128ELm16ELm16ELm16ELm32ELm64ELm16ELm16ELm16ELm256EEvmmmT_PKS1_mS3_mS1_PS1_m_param_6];
	mad.lo.s64 	%rd95, %rd26, %rd161, %rd7;
	cvta.to.global.u64 	%rd96, %rd160;
	shl.b64 	%rd97, %rd95, 1;
	add.s64 	%rd98, %rd96, %rd97;
	ld.global.v4.u32 	{%r168, %r169, %r170, %r171}, [%rd98];
	st.local.v4.u32 	[%rd2], {%r168, %r169, %r170, %r171};
$L__BB1_22:
	add.s64 	%rd99, %rd7, 8;
	setp.le.u64 	%p19, %rd99, %rd38;
	@%p19 bra 	$L__BB1_36;
	sub.s64 	%rd101, %rd7, %rd38;
	add.s64 	%rd102, %rd101, 7;
	setp.lt.u64 	%p20, %rd102, 15;
	mov.b64 	%rd171, 0;
	@%p20 bra 	$L__BB1_26;
	mov.b64 	%rd169, 0;
$L__BB1_25:
	.pragma "nounroll";
	shl.b64 	%rd104, %rd169, 1;
	sub.s64 	%rd105, %rd2, %rd104;
	mov.b32 	%r172, {%rs4, %rs4};
	st.local.v4.b32 	[%rd105], {%r172, %r172, %r172, %r172};
	st.local.v4.b32 	[%rd105+-16], {%r172, %r172, %r172, %r172};
	add.s64 	%rd169, %rd169, 16;
	add.s64 	%rd107, %rd101, 8;
	and.b64  	%rd171, %rd107, -16;
	setp.ne.s64 	%p21, %rd169, %rd171;
	@%p21 bra 	$L__BB1_25;
$L__BB1_26:
	add.s64 	%rd109, %rd101, 8;
	and.b64  	%rd110, %rd109, 15;
	setp.eq.s64 	%p22, %rd110, 0;
	@%p22 bra 	$L__BB1_36;
	shl.b32 	%r174, %r155, 3;
	cvt.u64.u32 	%rd111, %r174;
	add.s64 	%rd112, %rd38, %rd111;
	sub.s64 	%rd113, 8, %rd112;
	and.b64  	%rd114, %rd113, 15;
	add.s64 	%rd115, %rd114, -1;
	setp.lt.u64 	%p23, %rd115, 7;
	@%p23 bra 	$L__BB1_29;
	shl.b64 	%rd116, %rd171, 1;
	sub.s64 	%rd117, %rd2, %rd116;
	st.local.u16 	[%rd117+14], %rs4;
	st.local.u16 	[%rd117+12], %rs4;
	st.local.u16 	[%rd117+10], %rs4;
	st.local.u16 	[%rd117+8], %rs4;
	st.local.u16 	[%rd117+6], %rs4;
	st.local.u16 	[%rd117+4], %rs4;
	st.local.u16 	[%rd117+2], %rs4;
	st.local.u16 	[%rd117], %rs4;
	add.s64 	%rd171, %rd171, 8;
$L__BB1_29:
	sub.s64 	%rd118, 8, %rd38;
	and.b64  	%rd119, %rd118, 7;
	setp.eq.s64 	%p24, %rd119, 0;
	@%p24 bra 	$L__BB1_36;
	neg.s64 	%rd120, %rd38;
	and.b64  	%rd121, %rd120, 7;
	add.s64 	%rd122, %rd121, -1;
	setp.lt.u64 	%p25, %rd122, 3;
	@%p25 bra 	$L__BB1_32;
	shl.b64 	%rd123, %rd171, 1;
	sub.s64 	%rd124, %rd2, %rd123;
	st.local.u16 	[%rd124+14], %rs4;
	st.local.u16 	[%rd124+12], %rs4;
	st.local.u16 	[%rd124+10], %rs4;
	st.local.u16 	[%rd124+8], %rs4;
	add.s64 	%rd171, %rd171, 4;
$L__BB1_32:
	setp.eq.s64 	%p26, %rd10, 0;
	@%p26 bra 	$L__BB1_36;
	setp.eq.s64 	%p27, %rd10, 1;
	shl.b64 	%rd125, %rd171, 1;
	sub.s64 	%rd35, %rd2, %rd125;
	st.local.u16 	[%rd35+14], %rs4;
	@%p27 bra 	$L__BB1_36;
	setp.eq.s64 	%p28, %rd10, 2;
	st.local.u16 	[%rd35+12], %rs4;
	@%p28 bra 	$L__BB1_36;
	st.local.u16 	[%rd35+10], %rs4;
$L__BB1_36:
	@%p15 bra 	$L__BB1_38;
	ld.local.v4.u32 	{%r176, %r177, %r178, %r179}, [%rd2];
	shr.u32 	%r181, %r155, 4;
	mov.u32 	%r182, _ZZ19gemm_v07_vectorizedI6__halfLm128ELm128ELm16ELm16ELm16ELm32ELm64ELm16ELm16ELm16ELm256EEvmmmT_PKS1_mS3_mS1_PS1_mE19B_thread_block_tile;
	mad.lo.s32 	%r183, %r181, 288, %r182;
	shl.b32 	%r184, %r155, 4;
	and.b32  	%r185, %r184, 240;
	add.s32 	%r186, %r183, %r185;
	st.shared.v4.u32 	[%r186], {%r176, %r177, %r178, %r179};
$L__BB1_38:
	bar.sync 	0;
	mov.b32 	%r187, 144;
	wmma.load.a.sync.aligned.col.m16n16k16.shared.f16 	{%r188, %r189, %r190, %r191, %r192, %r193, %r194, %r195}, [%r4], %r187;
	wmma.load.b.sync.aligned.row.m16n16k16.shared.f16 	{%r196, %r197, %r198, %r199, %r200, %r201, %r202, %r203}, [%r3], %r187;
	wmma.mma.sync.aligned.col.row.m16n16k16.f16.f16 {%r415, %r414, %r413, %r412}, {%r188, %r189, %r190, %r191, %r192, %r193, %r194, %r195}, {%r196, %r197, %r198, %r199, %r200, %r201, %r202, %r203}, {%r415, %r414, %r413, %r412};
	add.s32 	%r204, %r3, 32;
	wmma.load.b.sync.aligned.row.m16n16k16.shared.f16 	{%r205, %r206, %r207, %r208, %r209, %r210, %r211, %r212}, [%r204], %r187;
	wmma.mma.sync.aligned.col.row.m16n16k16.f16.f16 {%r411, %r410, %r409, %r408}, {%r188, %r189, %r190, %r191, %r192, %r193, %r194, %r195}, {%r205, %r206, %r207, %r208, %r209, %r210, %r211, %r212}, {%r411, %r410, %r409, %r408};
	add.s32 	%r213, %r4, 32;
	wmma.load.a.sync.aligned.col.m16n16k16.shared.f16 	{%r214, %r215, %r216, %r217, %r218, %r219, %r220, %r221}, [%r213], %r187;
	wmma.load.b.sync.aligned.row.m16n16k16.shared.f16 	{%r222, %r223, %r224, %r225, %r226, %r227, %r228, %r229}, [%r3], %r187;
	wmma.mma.sync.aligned.col.row.m16n16k16.f16.f16 {%r407, %r406, %r405, %r404}, {%r214, %r215, %r216, %r217, %r218, %r219, %r220, %r221}, {%r222, %r223, %r224, %r225, %r226, %r227, %r228, %r229}, {%r407, %r406, %r405, %r404};
	wmma.load.b.sync.aligned.row.m16n16k16.shared.f16 	{%r230, %r231, %r232, %r233, %r234, %r235, %r236, %r237}, [%r204], %r187;
	wmma.mma.sync.aligned.col.row.m16n16k16.f16.f16 {%r403, %r402, %r401, %r400}, {%r214, %r215, %r216, %r217, %r218, %r219, %r220, %r221}, {%r230, %r231, %r232, %r233, %r234, %r235, %r236, %r237}, {%r403, %r402, %r401, %r400};
	add.s32 	%r238, %r4, 64;
	wmma.load.a.sync.aligned.col.m16n16k16.shared.f16 	{%r239, %r240, %r241, %r242, %r243, %r244, %r245, %r246}, [%r238], %r187;
	wmma.load.b.sync.aligned.row.m16n16k16.shared.f16 	{%r247, %r248, %r249, %r250, %r251, %r252, %r253, %r254}, [%r3], %r187;
	wmma.mma.sync.aligned.col.row.m16n16k16.f16.f16 {%r399, %r398, %r397, %r396}, {%r239, %r240, %r241, %r242, %r243, %r244, %r245, %r246}, {%r247, %r248, %r249, %r250, %r251, %r252, %r253, %r254}, {%r399, %r398, %r397, %r396};
	wmma.load.b.sync.aligned.row.m16n16k16.shared.f16 	{%r255, %r256, %r257, %r258, %r259, %r260, %r261, %r262}, [%r204], %r187;
	wmma.mma.sync.aligned.col.row.m16n16k16.f16.f16 {%r395, %r394, %r393, %r392}, {%r239, %r240, %r241, %r242, %r243, %r244, %r245, %r246}, {%r255, %r256, %r257, %r258, %r259, %r260, %r261, %r262}, {%r395, %r394, %r393, %r392};
	add.s32 	%r263, %r4, 96;
	wmma.load.a.sync.aligned.col.m16n16k16.shared.f16 	{%r264, %r265, %r266, %r267, %r268, %r269, %r270, %r271}, [%r263], %r187;
	wmma.load.b.sync.aligned.row.m16n16k16.shared.f16 	{%r272, %r273, %r274, %r275, %r276, %r277, %r278, %r279}, [%r3], %r187;
	wmma.mma.sync.aligned.col.row.m16n16k16.f16.f16 {%r391, %r390, %r389, %r388}, {%r264, %r265, %r266, %r267, %r268, %r269, %r270, %r271}, {%r272, %r273, %r274, %r275, %r276, %r277, %r278, %r279}, {%r391, %r390, %r389, %r388};
	wmma.load.b.sync.aligned.row.m16n16k16.shared.f16 	{%r280, %r281, %r282, %r283, %r284, %r285, %r286, %r287}, [%r204], %r187;
	wmma.mma.sync.aligned.col.row.m16n16k16.f16.f16 {%r416, %r417, %r418, %r419}, {%r264, %r265, %r266, %r267, %r268, %r269, %r270, %r271}, {%r280, %r281, %r282, %r283, %r284, %r285, %r286, %r287}, {%r416, %r417, %r418, %r419};
	bar.sync 	0;
	add.s64 	%rd163, %rd163, 1;
	add.s64 	%rd126, %rd39, 15;
	shr.u64 	%rd127, %rd126, 4;
	setp.eq.s64 	%p30, %rd163, %rd127;
	@%p30 bra 	$L__BB1_39;
	bra.uni 	$L__BB1_2;
$L__BB1_39:
	ld.param.u64 	%rd162, [_Z19gemm_v07_vectorizedI6__halfLm128ELm128ELm16ELm16ELm16ELm32ELm64ELm16ELm16ELm16ELm256EEvmmmT_PKS1_mS3_mS1_PS1_m_param_9];
	cvta.to.global.u64 	%rd128, %rd162;
	mov.u32 	%r288, %ctaid.y;
	shl.b32 	%r289, %r288, 7;
	cvt.u64.u32 	%rd129, %r289;
	shl.b64 	%rd130, %rd4, 6;
	add.s64 	%rd131, %rd130, %rd129;
	mov.u32 	%r290, %ctaid.x;
	mul.wide.u32 	%rd132, %r290, 128;
	shl.b64 	%rd133, %rd5, 5;
	or.b64  	%rd134, %rd133, %rd132;
	cvt.u32.u64 	%r291, %rd38;
	mul.lo.s64 	%rd135, %rd131, %rd38;
	add.s64 	%rd136, %rd134, %rd135;
	shl.b64 	%rd137, %rd136, 1;
	add.s64 	%rd138, %rd128, %rd137;
	wmma.load.c.sync.aligned.row.m16n16k16.global.f16 	{%r292, %r293, %r294, %r295}, [%rd138], %r291;
	mov.b32 	{%rs15, %rs24}, %r415;
	// begin inline asm
	{mul.f16 %rs13,%rs2,%rs15;
}
	// end inline asm
	mov.b32 	{%rs18, %rs27}, %r292;
	// begin inline asm
	{mul.f16 %rs16,%rs3,%rs18;
}
	// end inline asm
	// begin inline asm
	{add.f16 %rs19,%rs13,%rs16;
}
	// end inline asm
	// begin inline asm
	{mul.f16 %rs22,%rs2,%rs24;
}
	// end inline asm
	// begin inline asm
	{mul.f16 %rs25,%rs3,%rs27;
}
	// end inline asm
	// begin inline asm
	{add.f16 %rs28,%rs22,%rs25;
}
	// end inline asm
	mov.b32 	%r296, {%rs19, %rs28};
	mov.b32 	{%rs33, %rs42}, %r414;
	// begin inline asm
	{mul.f16 %rs31,%rs2,%rs33;
}
	// end inline asm
	mov.b32 	{%rs36, %rs45}, %r293;
	// begin inline asm
	{mul.f16 %rs34,%rs3,%rs36;
}
	// end inline asm
	// begin inline asm
	{add.f16 %rs37,%rs31,%rs34;
}
	// end inline asm
	// begin inline asm
	{mul.f16 %rs40,%rs2,%rs42;
}
	// end inline asm
	// begin inline asm
	{mul.f16 %rs43,%rs3,%rs45;
}
	// end inline asm
	// begin inline asm
	{add.f16 %rs46,%rs40,%rs43;
}
	// end inline asm
	mov.b32 	%r297, {%rs37, %rs46};
	mov.b32 	{%rs51, %rs60}, %r413;
	// begin inline asm
	{mul.f16 %rs49,%rs2,%rs51;
}
	// end inline asm
	mov.b32 	{%rs54, %rs63}, %r294;
	// begin inline asm
	{mul.f16 %rs52,%rs3,%rs54;
}
	// end inline asm
	// begin inline asm
	{add.f16 %rs55,%rs49,%rs52;
}
	// end inline asm
	// begin inline asm
	{mul.f16 %rs58,%rs2,%rs60;
}
	// end inline asm
	// begin inline asm
	{mul.f16 %rs61,%rs3,%rs63;
}
	// end inline asm
	// begin inline asm
	{add.f16 %rs64,%rs58,%rs61;
}
	// end inline asm
	mov.b32 	%r298, {%rs55, %rs64};
	mov.b32 	{%rs69, %rs78}, %r412;
	// begin inline asm
	{mul.f16 %rs67,%rs2,%rs69;
}
	// end inline asm
	mov.b32 	{%rs72, %rs81}, %r295;
	// begin inline asm
	{mul.f16 %rs70,%rs3,%rs72;
}
	// end inline asm
	// begin inline asm
	{add.f16 %rs73,%rs67,%rs70;
}
	// end inline asm
	// begin inline asm
	{mul.f16 %rs76,%rs2,%rs78;
}
	// end inline asm
	// begin inline asm
	{mul.f16 %rs79,%rs3,%rs81;
}
	// end inline asm
	// begin inline asm
	{add.f16 %rs82,%rs76,%rs79;
}
	// end inline asm
	mov.b32 	%r299, {%rs73, %rs82};
	wmma.store.d.sync.aligned.row.m16n16k16.global.f16 	[%rd138], {%r296, %r297, %r298, %r299}, %r291;
	add.s64 	%rd139, %rd138, 32;
	wmma.load.c.sync.aligned.row.m16n16k16.global.f16 	{%r300, %r301, %r302, %r303}, [%rd139], %r291;
	mov.b32 	{%rs87, %rs96}, %r411;
	// begin inline asm
	{mul.f16 %rs85,%rs2,%rs87;
}
	// end inline asm
	mov.b32 	{%rs90, %rs99}, %r300;
	// begin inline asm
	{mul.f16 %rs88,%rs3,%rs90;
}
	// end inline asm
	// begin inline asm
	{add.f16 %rs91,%rs85,%rs88;
}
	// end inline asm
	// begin inline asm
	{mul.f16 %rs94,%rs2,%rs96;
}
	// end inline asm
	// begin inline asm
	{mul.f16 %rs97,%rs3,%rs99;
}
	// end inline asm
	// begin inline asm
	{add.f16 %rs100,%rs94,%rs97;
}
	// end inline asm
	mov.b32 	%r304, {%rs91, %rs100};
	mov.b32 	{%rs105, %rs114}, %r410;
	// begin inline asm
	{mul.f16 %rs103,%rs2,%rs105;
}
	// end inline asm
	mov.b32 	{%rs108, %rs117}, %r301;
	// begin inline asm
	{mul.f16 %rs106,%rs3,%rs108;
}
	// end inline asm
	// begin inline asm
	{add.f16 %rs109,%rs103,%rs106;
}
	// end inline asm
	// begin inline asm
	{mul.f16 %rs112,%rs2,%rs114;
}
	// end inline asm
	// begin inline asm
	{mul.f16 %rs115,%rs3,%rs117;
}
	// end inline asm
	// begin inline asm
	{add.f16 %rs118,%rs112,%rs115;
}
	// end inline asm
	mov.b32 	%r305, {%rs109, %rs118};
	mov.b32 	{%rs123, %rs132}, %r409;
	// begin inline asm
	{mul.f16 %rs121,%rs2,%rs123;
}
	// end inline asm
	mov.b32 	{%rs126, %rs135}, %r302;
	// begin inline asm
	{mul.f16 %rs124,%rs3,%rs126;
}
	// end inline asm
	// begin inline asm
	{add.f16 %rs127,%rs121,%rs124;
}
	// end inline asm
	// begin inline asm
	{mul.f16 %rs130,%rs2,%rs132;
}
	// end inline asm
	// begin inline asm
	{mul.f16 %rs133,%rs3,%rs135;
}
	// end inline asm
	// begin inline asm
	{add.f16 %rs136,%rs130,%rs133;
}
	// end inline asm
	mov.b32 	%r306, {%rs127, %rs136};
	mov.b32 	{%rs141, %rs150}, %r408;
	// begin inline asm
	{mul.f16 %rs139,%rs2,%rs141;
}
	// end inline asm
	mov.b32 	{%rs144, %rs153}, %r303;
	// begin inline asm
	{mul.f16 %rs142,%rs3,%rs144;
}
	// end inline asm
	// begin inline asm
	{add.f16 %rs145,%rs139,%rs142;
}
	// end inline asm
	// begin inline asm
	{mul.f16 %rs148,%rs2,%rs150;
}
	// end inline asm
	// begin inline asm
	{mul.f16 %rs151,%rs3,%rs153;
}
	// end inline asm
	// begin inline asm
	{add.f16 %rs154,%rs148,%rs151;
}
	// end inline asm
	mov.b32 	%r307, {%rs145, %rs154};
	wmma.store.d.sync.aligned.row.m16n16k16.global.f16 	[%rd139], {%r304, %r305, %r306, %r307}, %r291;
	shl.b64 	%rd140, %rd38, 4;
	add.s64 	%rd141, %rd135, %rd140;
	add.s64 	%rd142, %rd134, %rd141;
	shl.b64 	%rd143, %rd142, 1;
	add.s64 	%rd144, %rd128, %rd143;
	wmma.load.c.sync.aligned.row.m16n16k16.global.f16 	{%r308, %r309, %r310, %r311}, [%rd144], %r291;
	mov.b32 	{%rs159, %rs168}, %r407;
	// begin inline asm
	{mul.f16 %rs157,%rs2,%rs159;
}
	// end inline asm
	mov.b32 	{%rs162, %rs171}, %r308;
	// begin inline asm
	{mul.f16 %rs160,%rs3,%rs162;
}
	// end inline asm
	// begin inline asm
	{add.f16 %rs163,%rs157,%rs160;
}
	// end inline asm
	// begin inline asm
	{mul.f16 %rs166,%rs2,%rs168;
}
	// end inline asm
	// begin inline asm
	{mul.f16 %rs169,%rs3,%rs171;
}
	// end inline asm
	// begin inline asm
	{add.f16 %rs172,%rs166,%rs169;
}
	// end inline asm
	mov.b32 	%r312, {%rs163, %rs172};
	mov.b32 	{%rs177, %rs186}, %r406;
	// begin inline asm
	{mul.f16 %rs175,%rs2,%rs177;
}
	// end inline asm
	mov.b32 	{%rs180, %rs189}, %r309;
	// begin inline asm
	{mul.f16 %rs178,%rs3,%rs180;
}
	// end inline asm
	// begin inline asm
	{add.f16 %rs181,%rs175,%rs178;
}
	// end inline asm
	// begin inline asm
	{mul.f16 %rs184,%rs2,%rs186;
}
	// end inline asm
	// begin inline asm
	{mul.f16 %rs187,%rs3,%rs189;
}
	// end inline asm
	// begin inline asm
	{add.f16 %rs190,%rs184,%rs187;
}
	// end inline asm
	mov.b32 	%r313, {%rs181, %rs190};
	mov.b32 	{%rs195, %rs204}, %r405;
	// begin inline asm
	{mul.f16 %rs193,%rs2,%rs195;
}
	// end inline asm
	mov.b32 	{%rs198, %rs207}, %r310;
	// begin inline asm
	{mul.f16 %rs196,%rs3,%rs198;
}
	// end inline asm
	// begin inline asm
	{add.f16 %rs199,%rs193,%rs196;
}
	// end inline asm
	// begin inline asm
	{mul.f16 %rs202,%rs2,%rs204;
}
	// end inline asm
	// begin inline asm
	{mul.f16 %rs205,%rs3,%rs207;
}
	// end inline asm
	// begin inline asm
	{add.f16 %rs208,%rs202,%rs205;
}
	// end inline asm
	mov.b32 	%r314, {%rs199, %rs208};
	mov.b32 	{%rs213, %rs222}, %r404;
	// begin inline asm
	{mul.f16 %rs211,%rs2,%rs213;
}
	// end inline asm
	mov.b32 	{%rs216, %rs225}, %r311;
	// begin inline asm
	{mul.f16 %rs214,%rs3,%rs216;
}
	// end inline asm
	// begin inline asm
	{add.f16 %rs217,%rs211,%rs214;
}
	// end inline asm
	// begin inline asm
	{mul.f16 %rs220,%rs2,%rs222;
}
	// end inline asm
	// begin inline asm
	{mul.f16 %rs223,%rs3,%rs225;
}
	// end inline asm
	// begin inline asm
	{add.f16 %rs226,%rs220,%rs223;
}
	// end inline asm
	mov.b32 	%r315, {%rs217, %rs226};
	wmma.store.d.sync.aligned.row.m16n16k16.global.f16 	[%rd144], {%r312, %r313, %r314, %r315}, %r291;
	add.s64 	%rd145, %rd144, 32;
	wmma.load.c.sync.aligned.row.m16n16k16.global.f16 	{%r316, %r317, %r318, %r319}, [%rd145], %r291;
	mov.b32 	{%rs231, %rs240}, %r403;
	// begin inline asm
	{mul.f16 %rs229,%rs2,%rs231;
}
	// end inline asm
	mov.b32 	{%rs234, %rs243}, %r316;
	// begin inline asm
	{mul.f16 %rs232,%rs3,%rs234;
}
	// end inline asm
	// begin inline asm
	{add.f16 %rs235,%rs229,%rs232;
}
	// end inline asm
	// begin inline asm
	{mul.f16 %rs238,%rs2,%rs240;
}
	// end inline asm
	// begin inline asm
	{mul.f16 %rs241,%rs3,%rs243;
}
	// end inline asm
	// begin inline asm
	{add.f16 %rs244,%rs238,%rs241;
}
	// end inline asm
	mov.b32 	%r320, {%rs235, %rs244};
	mov.b32 	{%rs249, %rs258}, %r402;
	// begin inline asm
	{mul.f16 %rs247,%rs2,%rs249;
}
	// end inline asm
	mov.b32 	{%rs252, %rs261}, %r317;
	// begin inline asm
	{mul.f16 %rs250,%rs3,%rs252;
}
	// end inline asm
	// begin inline asm
	{add.f16 %rs253,%rs247,%rs250;
}
	// end inline asm
	// begin inline asm
	{mul.f16 %rs256,%rs2,%rs258;
}
	// end inline asm
	// begin inline asm
	{mul.f16 %rs259,%rs3,%rs261;
}
	// end inline asm
	// begin inline asm
	{add.f16 %rs262,%rs256,%rs259;
}
	// end inline asm
	mov.b32 	%r321, {%rs253, %rs262};
	mov.b32 	{%rs267, %rs276}, %r401;
	// begin inline asm
	{mul.f16 %rs265,%rs2,%rs267;
}
	// end inline asm
	mov.b32 	{%rs270, %rs279}, %r318;
	// begin inline asm
	{mul.f16 %rs268,%rs3,%rs270;
}
	// end inline asm
	// begin inline asm
	{add.f16 %rs271,%rs265,%rs268;
}
	// end inline asm
	// begin inline asm
	{mul.f16 %rs274,%rs2,%rs276;
}
	// end inline asm
	// begin inline asm
	{mul.f16 %rs277,%rs3,%rs279;
}
	// end inline asm
	// begin inline asm
	{add.f16 %rs280,%rs274,%rs277;
}
	// end inline asm
	mov.b32 	%r322, {%rs271, %rs280};
	mov.b32 	{%rs285, %rs294}, %r400;
	// begin inline asm
	{mul.f16 %rs283,%rs2,%rs285;
}
	// end inline asm
	mov.b32 	{%rs288, %rs297}, %r319;
	// begin inline asm
	{mul.f16 %rs286,%rs3,%rs288;
}
	// end inline asm
	// begin inline asm
	{add.f16 %rs289,%rs283,%rs286;
}
	// end inline asm
	// begin inline asm
	{mul.f16 %rs292,%rs2,%rs294;
}
	// end inline asm
	// begin inline asm
	{mul.f16 %rs295,%rs3,%rs297;
}
	// end inline asm
	// begin inline asm
	{add.f16 %rs298,%rs292,%rs295;
}
	// end inline asm
	mov.b32 	%r323, {%rs289, %rs298};
	wmma.store.d.sync.aligned.row.m16n16k16.global.f16 	[%rd145], {%r320, %r321, %r322, %r323}, %r291;
	shl.b64 	%rd146, %rd38, 5;
	add.s64 	%rd147, %rd146, %rd135;
	add.s64 	%rd148, %rd134, %rd147;
	shl.b64 	%rd149, %rd148, 1;
	add.s64 	%rd150, %rd128, %rd149;
	wmma.load.c.sync.aligned.row.m16n16k16.global.f16 	{%r324, %r325, %r326, %r327}, [%rd150], %r291;
	mov.b32 	{%rs303, %rs312}, %r399;
	// begin inline asm
	{mul.f16 %rs301,%rs2,%rs303;
}
	// end inline asm
	mov.b32 	{%rs306, %rs315}, %r324;
	// begin inline asm
	{mul.f16 %rs304,%rs3,%rs306;
}
	// end inline asm
	// begin inline asm
	{add.f16 %rs307,%rs301,%rs304;
}
	// end inline asm
	// begin inline asm
	{mul.f16 %rs310,%rs2,%rs312;
}
	// end inline asm
	// begin inline asm
	{mul.f16 %rs313,%rs3,%rs315;
}
	// end inline asm
	// begin inline asm
	{add.f16 %rs316,%rs310,%rs313;
}
	// end inline asm
	mov.b32 	%r328, {%rs307, %rs316};
	mov.b32 	{%rs321, %rs330}, %r398;
	// begin inline asm
	{mul.f16 %rs319,%rs2,%rs321;
}
	// end inline asm
	mov.b32 	{%rs324, %rs333}, %r325;
	// begin inline asm
	{mul.f16 %rs322,%rs3,%rs324;
}
	// end inline asm
	// begin inline asm
	{add.f16 %rs325,%rs319,%rs322;
}
	// end inline asm
	// begin inline asm
	{mul.f16 %rs328,%rs2,%rs330;
}
	// end inline asm
	// begin inline asm
	{mul.f16 %rs331,%rs3,%rs333;
}
	// end inline asm
	// begin inline asm
	{add.f16 %rs334,%rs328,%rs331;
}
	// end inline asm
	mov.b32 	%r329, {%rs325, %rs334};
	mov.b32 	{%rs339, %rs348}, %r397;
	// begin inline asm
	{mul.f16 %rs337,%rs2,%rs339;
}
	// end inline asm
	mov.b32 	{%rs342, %rs351}, %r326;
	// begin inline asm
	{mul.f16 %rs340,%rs3,%rs342;
}
	// end inline asm
	// begin inline asm
	{add.f16 %rs343,%rs337,%rs340;
}
	// end inline asm
	// begin inline asm
	{mul.f16 %rs346,%rs2,%rs348;
}
	// end inline asm
	// begin inline asm
	{mul.f16 %rs349,%rs3,%rs351;
}
	// end inline asm
	// begin inline asm
	{add.f16 %rs352,%rs346,%rs349;
}
	// end inline asm
	mov.b32 	%r330, {%rs343, %rs352};
	mov.b32 	{%rs357, %rs366}, %r396;
	// begin inline asm
	{mul.f16 %rs355,%rs2,%rs357;
}
	// end inline asm
	mov.b32 	{%rs360, %rs369}, %r327;
	// begin inline asm
	{mul.f16 %rs358,%rs3,%rs360;
}
	// end inline asm
	// begin inline asm
	{add.f16 %rs361,%rs355,%rs358;
}
	// end inline asm
	// begin inline asm
	{mul.f16 %rs364,%rs2,%rs366;
}
	// end inline asm
	// begin inline asm
	{mul.f16 %rs367,%rs3,%rs369;
}
	// end inline asm
	// begin inline asm
	{add.f16 %rs370,%rs364,%rs367;
}
	// end inline asm
	mov.b32 	%r331, {%rs361, %rs370};
	wmma.store.d.sync.aligned.row.m16n16k16.global.f16 	[%rd150], {%r328, %r329, %r330, %r331}, %r291;
	add.s64 	%rd151, %rd150, 32;
	wmma.load.c.sync.aligned.row.m16n16k16.global.f16 	{%r332, %r333, %r334, %r335}, [%rd151], %r291;
	mov.b32 	{%rs375, %rs384}, %r395;
	// begin inline asm
	{mul.f16 %rs373,%rs2,%rs375;
}
	// end inline asm
	mov.b32 	{%rs378, %rs387}, %r332;
	// begin inline asm
	{mul.f16 %rs376,%rs3,%rs378;
}
	// end inline asm
	// begin inline asm
	{add.f16 %rs379,%rs373,%rs376;
}
	// end inline asm
	// begin inline asm
	{mul.f16 %rs382,%rs2,%rs384;
}
	// end inline asm
	// begin inline asm
	{mul.f16 %rs385,%rs3,%rs387;
}
	// end inline asm
	// begin inline asm
	{add.f16 %rs388,%rs382,%rs385;
}
	// end inline asm
	mov.b32 	%r336, {%rs379, %rs388};
	mov.b32 	{%rs393, %rs402}, %r394;
	// begin inline asm
	{mul.f16 %rs391,%rs2,%rs393;
}
	// end inline asm
	mov.b32 	{%rs396, %rs405}, %r333;
	// begin inline asm
	{mul.f16 %rs394,%rs3,%rs396;
}
	// end inline asm
	// begin inline asm
	{add.f16 %rs397,%rs391,%rs394;
}
	// end inline asm
	// begin inline asm
	{mul.f16 %rs400,%rs2,%rs402;
}
	// end inline asm
	// begin inline asm
	{mul.f16 %rs403,%rs3,%rs405;
}
	// end inline asm
	// begin inline asm
	{add.f16 %rs406,%rs400,%rs403;
}
	// end inline asm
	mov.b32 	%r337, {%rs397, %rs406};
	mov.b32 	{%rs411, %rs420}, %r393;
	// begin inline asm
	{mul.f16 %rs409,%rs2,%rs411;
}
	// end inline asm
	mov.b32 	{%rs414, %rs423}, %r334;
	// begin inline asm
	{mul.f16 %rs412,%rs3,%rs414;
}
	// end inline asm
	// begin inline asm
	{add.f16 %rs415,%rs409,%rs412;
}
	// end inline asm
	// begin inline asm
	{mul.f16 %rs418,%rs2,%rs420;
}
	// end inline asm
	// begin inline asm
	{mul.f16 %rs421,%rs3,%rs423;
}
	// end inline asm
	// begin inline asm
	{add.f16 %rs424,%rs418,%rs421;
}
	// end inline asm
	mov.b32 	%r338, {%rs415, %rs424};
	mov.b32 	{%rs429, %rs438}, %r392;
	// begin inline asm
	{mul.f16 %rs427,%rs2,%rs429;
}
	// end inline asm
	mov.b32 	{%rs432, %rs441}, %r335;
	// begin inline asm
	{mul.f16 %rs430,%rs3,%rs432;
}
	// end inline asm
	// begin inline asm
	{add.f16 %rs433,%rs427,%rs430;
}
	// end inline asm
	// begin inline asm
	{mul.f16 %rs436,%rs2,%rs438;
}
	// end inline asm
	// begin inline asm
	{mul.f16 %rs439,%rs3,%rs441;
}
	// end inline asm
	// begin inline asm
	{add.f16 %rs442,%rs436,%rs439;
}
	// end inline asm
	mov.b32 	%r339, {%rs433, %rs442};
	wmma.store.d.sync.aligned.row.m16n16k16.global.f16 	[%rd151], {%r336, %r337, %r338, %r339}, %r291;
	add.s64 	%rd152, %rd147, %rd140;
	add.s64 	%rd153, %rd134, %rd152;
	shl.b64 	%rd154, %rd153, 1;
	add.s64 	%rd155, %rd128, %rd154;
	wmma.load.c.sync.aligned.row.m16n16k16.global.f16 	{%r340, %r341, %r342, %r343}, [%rd155], %r291;
	mov.b32 	{%rs447, %rs456}, %r391;
	// begin inline asm
	{mul.f16 %rs445,%rs2,%rs447;
}
	// end inline asm
	mov.b32 	{%rs450, %rs459}, %r340;
	// begin inline asm
	{mul.f16 %rs448,%rs3,%rs450;
}
	// end inline asm
	// begin inline asm
	{add.f16 %rs451,%rs445,%rs448;
}
	// end inline asm
	// begin inline asm
	{mul.f16 %rs454,%rs2,%rs456;
}
	// end inline asm
	// begin inline asm
	{mul.f16 %rs457,%rs3,%rs459;
}
	// end inline asm
	// begin inline asm
	{add.f16 %rs460,%rs454,%rs457;
}
	// end inline asm
	mov.b32 	%r344, {%rs451, %rs460};
	mov.b32 	{%rs465, %rs474}, %r390;
	// begin inline asm
	{mul.f16 %rs463,%rs2,%rs465;
}
	// end inline asm
	mov.b32 	{%rs468, %rs477}, %r341;
	// begin inline asm
	{mul.f16 %rs466,%rs3,%rs468;
}
	// end inline asm
	// begin inline asm
	{add.f16 %rs469,%rs463,%rs466;
}
	// end inline asm
	// begin inline asm
	{mul.f16 %rs472,%rs2,%rs474;
}
	// end inline asm
	// begin inline asm
	{mul.f16 %rs475,%rs3,%rs477;
}
	// end inline asm
	// begin inline asm
	{add.f16 %rs478,%rs472,%rs475;
}
	// end inline asm
	mov.b32 	%r345, {%rs469, %rs478};
	mov.b32 	{%rs483, %rs492}, %r389;
	// begin inline asm
	{mul.f16 %rs481,%rs2,%rs483;
}
	// end inline asm
	mov.b32 	{%rs486, %rs495}, %r342;
	// begin inline asm
	{mul.f16 %rs484,%rs3,%rs486;
}
	// end inline asm
	// begin inline asm
	{add.f16 %rs487,%rs481,%rs484;
}
	// end inline asm
	// begin inline asm
	{mul.f16 %rs490,%rs2,%rs492;
}
	// end inline asm
	// begin inline asm
	{mul.f16 %rs493,%rs3,%rs495;
}
	// end inline asm
	// begin inline asm
	{add.f16 %rs496,%rs490,%rs493;
}
	// end inline asm
	mov.b32 	%r346, {%rs487, %rs496};
	mov.b32 	{%rs501, %rs510}, %r388;
	// begin inline asm
	{mul.f16 %rs499,%rs2,%rs501;
}
	// end inline asm
	mov.b32 	{%rs504, %rs513}, %r343;
	// begin inline asm
	{mul.f16 %rs502,%rs3,%rs504;
}
	// end inline asm
	// begin inline asm
	{add.f16 %rs505,%rs499,%rs502;
}
	// end inline asm
	// begin inline asm
	{mul.f16 %rs508,%rs2,%rs510;
}
	// end inline asm
	// begin inline asm
	{mul.f16 %rs511,%rs3,%rs513;
}
	// end inline asm
	// begin inline asm
	{add.f16 %rs514,%rs508,%rs511;
}
	// end inline asm
	mov.b32 	%r347, {%rs505, %rs514};
	wmma.store.d.sync.aligned.row.m16n16k16.global.f16 	[%rd155], {%r344, %r345, %r346, %r347}, %r291;
	add.s64 	%rd156, %rd155, 32;
	wmma.load.c.sync.aligned.row.m16n16k16.global.f16 	{%r348, %r349, %r350, %r351}, [%rd156], %r291;
	mov.b32 	{%rs519, %rs528}, %r416;
	// begin inline asm
	{mul.f16 %rs517,%rs2,%rs519;
}
	// end inline asm
	mov.b32 	{%rs522, %rs531}, %r348;
	// begin inline asm
	{mul.f16 %rs520,%rs3,%rs522;
}
	// end inline asm
	// begin inline asm
	{add.f16 %rs523,%rs517,%rs520;
}
	// end inline asm
	// begin inline asm
	{mul.f16 %rs526,%rs2,%rs528;
}
	// end inline asm
	// begin inline asm
	{mul.f16 %rs529,%rs3,%rs531;
}
	// end inline asm
	// begin inline asm
	{add.f16 %rs532,%rs526,%rs529;
}
	// end inline asm
	mov.b32 	%r352, {%rs523, %rs532};
	mov.b32 	{%rs537, %rs546}, %r417;
	// begin inline asm
	{mul.f16 %rs535,%rs2,%rs537;
}
	// end inline asm
	mov.b32 	{%rs540, %rs549}, %r349;
	// begin inline asm
	{mul.f16 %rs538,%rs3,%rs540;
}
	// end inline asm
	// begin inline asm
	{add.f16 %rs541,%rs535,%rs538;
}
	// end inline asm
	// begin inline asm
	{mul.f16 %rs544,%rs2,%rs546;
}
	// end inline asm
	// begin inline asm
	{mul.f16 %rs547,%rs3,%rs549;
}
	// end inline asm
	// begin inline asm
	{add.f16 %rs550,%rs544,%rs547;
}
	// end inline asm
	mov.b32 	%r353, {%rs541, %rs550};
	mov.b32 	{%rs555, %rs564}, %r418;
	// begin inline asm
	{mul.f16 %rs553,%rs2,%rs555;
}
	// end inline asm
	mov.b32 	{%rs558, %rs567}, %r350;
	// begin inline asm
	{mul.f16 %rs556,%rs3,%rs558;
}
	// end inline asm
	// begin inline asm
	{add.f16 %rs559,%rs553,%rs556;
}
	// end inline asm
	// begin inline asm
	{mul.f16 %rs562,%rs2,%rs564;
}
	// end inline asm
	// begin inline asm
	{mul.f16 %rs565,%rs3,%rs567;
}
	// end inline asm
	// begin inline asm
	{add.f16 %rs568,%rs562,%rs565;
}
	// end inline asm
	mov.b32 	%r354, {%rs559, %rs568};
	mov.b32 	{%rs573, %rs582}, %r419;
	// begin inline asm
	{mul.f16 %rs571,%rs2,%rs573;
}
	// end inline asm
	mov.b32 	{%rs576, %rs585}, %r351;
	// begin inline asm
	{mul.f16 %rs574,%rs3,%rs576;
}
	// end inline asm
	// begin inline asm
	{add.f16 %rs577,%rs571,%rs574;
}
	// end inline asm
	// begin inline asm
	{mul.f16 %rs580,%rs2,%rs582;
}
	// end inline asm
	// begin inline asm
	{mul.f16 %rs583,%rs3,%rs585;
}
	// end inline asm
	// begin inline asm
	{add.f16 %rs586,%rs580,%rs583;
}
	// end inline asm
	mov.b32 	%r355, {%rs577, %rs586};
	wmma.store.d.sync.aligned.row.m16n16k16.global.f16 	[%rd156], {%r352, %r353, %r354, %r355}, %r291;
	ret;

}


// ===== COMPILED SASS (sm_100) =====

	.target	sm_100

	.elftype	@"ET_EXEC"


//--------------------- .note.nv.tkinfo           --------------------------
	.section	.note.nv.tkinfo,"",@"SHT_NOTE"
	.sectionflags	@"SHF_NOTE_NV_TKINFO"
	.tkinfo
        /*0018*/ 	.word	0x00000002
        /*0030*/ 	.string	""
        /*0030*/ 	.string	"ptxas"
        /*0030*/ 	.string	"Cuda compilation tools, release 13.0, V13.0.88"
        /*0030*/ 	.string	"Build cuda_13.0.r13.0/compiler.36424714_0"
        /*0030*/ 	.string	"-arch sm_100 -m 64 "



//--------------------- .note.nv.cuinfo           --------------------------
	.section	.note.nv.cuinfo,"",@"SHT_NOTE"
	.sectionflags	@"SHF_NOTE_NV_CUINFO"
        /*0018*/ 	.short	0x0002
        /*001a*/ 	.short	0x0064
        /*001c*/ 	.short	0x0082
	.zero		2


//--------------------- .nv.info                  --------------------------
	.section	.nv.info,"",@"SHT_CUDA_INFO"
	.align	4


	//----- nvinfo : EIATTR_REGCOUNT
	.align		4
        /*0000*/ 	.byte	0x04, 0x2f
        /*0002*/ 	.short	(.L_10 - .L_9)
	.align		4
.L_9:
        /*0004*/ 	.word	index@(_Z25initialize_matrix_uniformP6__halfmmddj)
        /*0008*/ 	.word	0x0000001f


	//----- nvinfo : EIATTR_FRAME_SIZE
	.align		4
.L_10:
        /*000c*/ 	.byte	0x04, 0x11
        /*000e*/ 	.short	(.L_12 - .L_11)
	.align		4
.L_11:
        /*0010*/ 	.word	index@(_Z25initialize_matrix_uniformP6__halfmmddj)
        /*0014*/ 	.word	0x00000030


	//----- nvinfo : EIATTR_REGCOUNT
	.align		4
.L_12:
        /*0018*/ 	.byte	0x04, 0x2f
        /*001a*/ 	.short	(.L_14 - .L_13)
	.align		4
.L_13:
        /*001c*/ 	.word	index@(_Z19gemm_v07_vectorizedI6__halfLm128ELm128ELm16ELm16ELm16ELm32ELm64ELm16ELm16ELm16ELm256EEvmmmT_PKS1_mS3_mS1_PS1_m)
        /*0020*/ 	.word	0x00000040


	//----- nvinfo : EIATTR_FRAME_SIZE
	.align		4
.L_14:
        /*0024*/ 	.byte	0x04, 0x11
        /*0026*/ 	.short	(.L_16 - .L_15)
	.align		4
.L_15:
        /*0028*/ 	.word	index@(_Z19gemm_v07_vectorizedI6__halfLm128ELm128ELm16ELm16ELm16ELm32ELm64ELm16ELm16ELm16ELm256EEvmmmT_PKS1_mS3_mS1_PS1_m)
        /*002c*/ 	.word	0x00000020


	//----- nvinfo : EIATTR_MIN_STACK_SIZE
	.align		4
.L_16:
        /*0030*/ 	.byte	0x04, 0x12
        /*0032*/ 	.short	(.L_18 - .L_17)
	.align		4
.L_17:
        /*0034*/ 	.word	index@(_Z19gemm_v07_vectorizedI6__halfLm128ELm128ELm16ELm16ELm16ELm32ELm64ELm16ELm16ELm16ELm256EEvmmmT_PKS1_mS3_mS1_PS1_m)
        /*0038*/ 	.word	0x00000020


	//----- nvinfo : EIATTR_MIN_STACK_SIZE
	.align		4
.L_18:
        /*003c*/ 	.byte	0x04, 0x12
        /*003e*/ 	.short	(.L_20 - .L_19)
	.align		4
.L_19:
        /*0040*/ 	.word	index@(_Z25initialize_matrix_uniformP6__halfmmddj)
        /*0044*/ 	.word	0x00000030
.L_20:


//--------------------- .nv.compat                --------------------------
	.section	.nv.compat,"",@"SHT_CUDA_COMPAT_INFO"
	.align	4
        /*0000*/ 	.byte	0x02, 0x09, 0x00, 0x00, 0x02, 0x02, 0x01, 0x00, 0x02, 0x05, 0x05, 0x00, 0x03, 0x07, 0x01, 0x01
        /*0010*/ 	.byte	0x02, 0x03, 0x00, 0x00, 0x02, 0x06, 0x01, 0x00, 0x04, 0x0b, 0x08, 0x00, 0x01, 0x00, 0x00, 0x00
        /*0020*/ 	.byte	0x00, 0x00, 0x00, 0x00


//--------------------- .nv.info._Z19gemm_v07_vectorizedI6__halfLm128ELm128ELm16ELm16ELm16ELm32ELm64ELm16ELm16ELm16ELm256EEvmmmT_PKS1_mS3_mS1_PS1_m --------------------------
	.section	.nv.info._Z19gemm_v07_vectorizedI6__halfLm128ELm128ELm16ELm16ELm16ELm32ELm64ELm16ELm16ELm16ELm256EEvmmmT_PKS1_mS3_mS1_PS1_m,"",@"SHT_CUDA_INFO"
	.sectionflags	@""
	.align	4


	//----- nvinfo : EIATTR_CUDA_API_VERSION
	.align		4
        /*0000*/ 	.byte	0x04, 0x37
        /*0002*/ 	.short	(.L_22 - .L_21)
.L_21:
        /*0004*/ 	.word	0x00000082


	//----- nvinfo : EIATTR_KPARAM_INFO
	.align		4
.L_22:
        /*0008*/ 	.byte	0x04, 0x17
        /*000a*/ 	.short	(.L_24 - .L_23)
.L_23:
        /*000c*/ 	.word	0x00000000
        /*0010*/ 	.short	0x000a
        /*0012*/ 	.short	0x0050
        /*0014*/ 	.byte	0x00, 0xf0, 0x21, 0x00


	//----- nvinfo : EIATTR_KPARAM_INFO
	.align		4
.L_24:
        /*0018*/ 	.byte	0x04, 0x17
        /*001a*/ 	.short	(.L_26 - .L_25)
.L_25:
        /*001c*/ 	.word	0x00000000
        /*0020*/ 	.short	0x0009
        /*0022*/ 	.short	0x0048
        /*0024*/ 	.byte	0x00, 0xf5, 0x21, 0x00


	//----- nvinfo : EIATTR_KPARAM_INFO
	.align		4
.L_26:
        /*0028*/ 	.byte	0x04, 0x17
        /*002a*/ 	.short	(.L_28 - .L_27)
.L_27:
        /*002c*/ 	.word	0x00000000
        /*0030*/ 	.short	0x0008
        /*0032*/ 	.short	0x0040
        /*0034*/ 	.byte	0x00, 0xf0, 0x09, 0x00


	//----- nvinfo : EIATTR_KPARAM_INFO
	.align		4
.L_28:
        /*0038*/ 	.byte	0x04, 0x17
        /*003a*/ 	.short	(.L_30 - .L_29)
.L_29:
        /*003c*/ 	.word	0x00000000
        /*0040*/ 	.short	0x0007
        /*0042*/ 	.short	0x0038
        /*0044*/ 	.byte	0x00, 0xf0, 0x21, 0x00


	//----- nvinfo : EIATTR_KPARAM_INFO
	.align		4
.L_30:
        /*0048*/ 	.byte	0x04, 0x17
        /*004a*/ 	.short	(.L_32 - .L_31)
.L_31:
        /*004c*/ 	.word	0x00000000
        /*0050*/ 	.short	0x0006
        /*0052*/ 	.short	0x0030
        /*0054*/ 	.byte	0x00, 0xf5, 0x21, 0x00


	//----- nvinfo : EIATTR_KPARAM_INFO
	.align		4
.L_32:
        /*0058*/ 	.byte	0x04, 0x17
        /*005a*/ 	.short	(.L_34 - .L_33)
.L_33:
        /*005c*/ 	.word	0x00000000
        /*0060*/ 	.short	0x0005
        /*0062*/ 	.short	0x0028
        /*0064*/ 	.byte	0x00, 0xf0, 0x21, 0x00


	//----- nvinfo : EIATTR_KPARAM_INFO
	.align		4
.L_34:
        /*0068*/ 	.byte	0x04, 0x17
        /*006a*/ 	.short	(.L_36 - .L_35)
.L_35:
        /*006c*/ 	.word	0x00000000
        /*0070*/ 	.short	0x0004
        /*0072*/ 	.short	0x0020
        /*0074*/ 	.byte	0x00, 0xf5, 0x21, 0x00


	//----- nvinfo : EIATTR_KPARAM_INFO
	.align		4
.L_36:
        /*0078*/ 	.byte	0x04, 0x17
        /*007a*/ 	.short	(.L_38 - .L_37)
.L_37:
        /*007c*/ 	.word	0x00000000
        /*0080*/ 	.short	0x0003
        /*0082*/ 	.short	0x0018
        /*0084*/ 	.byte	0x00, 0xf0, 0x09, 0x00


	//----- nvinfo : EIATTR_KPARAM_INFO
	.align		4
.L_38:
        /*0088*/ 	.byte	0x04, 0x17
        /*008a*/ 	.short	(.L_40 - .L_39)
.L_39:
        /*008c*/ 	.word	0x00000000
        /*0090*/ 	.short	0x0002
        /*0092*/ 	.short	0x0010
        /*0094*/ 	.byte	0x00, 0xf0, 0x21, 0x00


	//----- nvinfo : EIATTR_KPARAM_INFO
	.align		4
.L_40:
        /*0098*/ 	.byte	0x04, 0x17
        /*009a*/ 	.short	(.L_42 - .L_41)
.L_41:
        /*009c*/ 	.word	0x00000000
        /*00a0*/ 	.short	0x0001
        /*00a2*/ 	.short	0x0008
        /*00a4*/ 	.byte	0x00, 0xf0, 0x21, 0x00


	//----- nvinfo : EIATTR_KPARAM_INFO
	.align		4
.L_42:
        /*00a8*/ 	.byte	0x04, 0x17
        /*00aa*/ 	.short	(.L_44 - .L_43)
.L_43:
        /*00ac*/ 	.word	0x00000000
        /*00b0*/ 	.short	0x0000
        /*00b2*/ 	.short	0x0000
        /*00b4*/ 	.byte	0x00, 0xf0, 0x21, 0x00


	//----- nvinfo : EIATTR_SPARSE_MMA_MASK
	.align		4
.L_44:
        /*00b8*/ 	.byte	0x03, 0x50
        /*00ba*/ 	.short	0x0000


	//----- nvinfo : EIATTR_WMMA_USED
	.align		4
        /*00bc*/ 	.byte	0x01, 0x2b
	.zero		2


	//----- nvinfo : EIATTR_MAXREG_COUNT
	.align		4
        /*00c0*/ 	.byte	0x03, 0x1b
        /*00c2*/ 	.short	0x00ff


	//----- nvinfo : EIATTR_NUM_BARRIERS
	.align		4
        /*00c4*/ 	.byte	0x02, 0x4c
        /*00c6*/ 	.byte	0x01
	.zero		1


	//----- nvinfo : EIATTR_MERCURY_ISA_VERSION
	.align		4
        /*00c8*/ 	.byte	0x03, 0x5f
        /*00ca*/ 	.short	0x0101


	//----- nvinfo : EIATTR_VRC_CTA_INIT_COUNT
	.align		4
        /*00cc*/ 	.byte	0x02, 0x4a
	.zero		1
	.zero		1


	//----- nvinfo : EIATTR_EXIT_INSTR_OFFSETS
	.align		4
        /*00d0*/ 	.byte	0x04, 0x1c
        /*00d2*/ 	.short	(.L_46 - .L_45)


	//   ....[0]....
.L_45:
        /*00d4*/ 	.word	0x00002460


	//----- nvinfo : EIATTR_CRS_STACK_SIZE
	.align		4
.L_46:
        /*00d8*/ 	.byte	0x04, 0x1e
        /*00da*/ 	.short	(.L_48 - .L_47)
.L_47:
        /*00dc*/ 	.word	0x00000000


	//----- nvinfo : EIATTR_CBANK_PARAM_SIZE
	.align		4
.L_48:
        /*00e0*/ 	.byte	0x03, 0x19
        /*00e2*/ 	.short	0x0058


	//----- nvinfo : EIATTR_PARAM_CBANK
	.align		4
        /*00e4*/ 	.byte	0x04, 0x0a
        /*00e6*/ 	.short	(.L_50 - .L_49)
	.align		4
.L_49:
        /*00e8*/ 	.word	index@(.nv.constant0._Z19gemm_v07_vectorizedI6__halfLm128ELm128ELm16ELm16ELm16ELm32ELm64ELm16ELm16ELm16ELm256EEvmmmT_PKS1_mS3_mS1_PS1_m)
        /*00ec*/ 	.short	0x0380
        /*00ee*/ 	.short	0x0058


	//----- nvinfo : EIATTR_SW_WAR
	.align		4
.L_50:
        /*00f0*/ 	.byte	0x04, 0x36
        /*00f2*/ 	.short	(.L_52 - .L_51)
.L_51:
        /*00f4*/ 	.word	0x00000008
.L_52:


//--------------------- .nv.info._Z25initialize_matrix_uniformP6__halfmmddj --------------------------
	.section	.nv.info._Z25initialize_matrix_uniformP6__halfmmddj,"",@"SHT_CUDA_INFO"
	.sectionflags	@""
	.align	4


	//----- nvinfo : EIATTR_CUDA_API_VERSION
	.align		4
        /*0000*/ 	.byte	0x04, 0x37
        /*0002*/ 	.short	(.L_54 - .L_53)
.L_53:
        /*0004*/ 	.word	0x00000082


	//----- nvinfo : EIATTR_KPARAM_INFO
	.align		4
.L_54:
        /*0008*/ 	.byte	0x04, 0x17
        /*000a*/ 	.short	(.L_56 - .L_55)
.L_55:
        /*000c*/ 	.word	0x00000000
        /*0010*/ 	.short	0x0005
        /*0012*/ 	.short	0x0028
        /*0014*/ 	.byte	0x00, 0xf0, 0x11, 0x00


	//----- nvinfo : EIATTR_KPARAM_INFO
	.align		4
.L_56:
        /*0018*/ 	.byte	0x04, 0x17
        /*001a*/ 	.short	(.L_58 - .L_57)
.L_57:
        /*001c*/ 	.word	0x00000000
        /*0020*/ 	.short	0x0004
        /*0022*/ 	.short	0x0020
        /*0024*/ 	.byte	0x00, 0xf0, 0x21, 0x00


	//----- nvinfo : EIATTR_KPARAM_INFO
	.align		4
.L_58:
        /*0028*/ 	.byte	0x04, 0x17
        /*002a*/ 	.short	(.L_60 - .L_59)
.L_59:
        /*002c*/ 	.word	0x00000000
        /*0030*/ 	.short	0x0003
        /*0032*/ 	.short	0x0018
        /*0034*/ 	.byte	0x00, 0xf0, 0x21, 0x00


	//----- nvinfo : EIATTR_KPARAM_INFO
	.align		4
.L_60:
        /*0038*/ 	.byte	0x04, 0x17
        /*003a*/ 	.short	(.L_62 - .L_61)
.L_61:
        /*003c*/ 	.word	0x00000000
        /*0040*/ 	.short	0x0002
        /*0042*/ 	.short	0x0010
        /*0044*/ 	.byte	0x00, 0xf0, 0x21, 0x00


	//----- nvinfo : EIATTR_KPARAM_INFO
	.align		4
.L_62:
        /*0048*/ 	.byte	0x04, 0x17
        /*004a*/ 	.short	(.L_64 - .L_63)
.L_63:
        /*004c*/ 	.word	0x00000000
        /*0050*/ 	.short	0x0001
        /*0052*/ 	.short	0x0008
        /*0054*/ 	.byte	0x00, 0xf0, 0x21, 0x00


	//----- nvinfo : EIATTR_KPARAM_INFO
	.align		4
.L_64:
        /*0058*/ 	.byte	0x04, 0x17
        /*005a*/ 	.short	(.L_66 - .L_65)
.L_65:
        /*005c*/ 	.word	0x00000000
        /*0060*/ 	.short	0x0000
        /*0062*/ 	.short	0x0000
        /*0064*/ 	.byte	0x00, 0xf5, 0x21, 0x00


	//----- nvinfo : EIATTR_SPARSE_MMA_MASK
	.align		4
.L_66:
        /*0068*/ 	.byte	0x03, 0x50
        /*006a*/ 	.short	0x0000


	//----- nvinfo : EIATTR_MAXREG_COUNT
	.align		4
        /*006c*/ 	.byte	0x03, 0x1b
        /*006e*/ 	.short	0x00ff


	//----- nvinfo : EIATTR_MERCURY_ISA_VERSION
	.align		4
        /*0070*/ 	.byte	0x03, 0x5f
        /*0072*/ 	.short	0x0101


	//----- nvinfo : EIATTR_VRC_CTA_INIT_COUNT
	.align		4
        /*0074*/ 	.byte	0x02, 0x4a
	.zero		1
	.zero		1


	//----- nvinfo : EIATTR_EXIT_INSTR_OFFSETS
	.align		4
        /*0078*/ 	.byte	0x04, 0x1c
        /*007a*/ 	.short	(.L_68 - .L_67)


	//   ....[0]....
.L_67:
        /*007c*/ 	.word	0x00002790


	//   ....[1]....
        /*0080*/ 	.word	0x000029b0


	//----- nvinfo : EIATTR_CRS_STACK_SIZE
	.align		4
.L_68:
        /*0084*/ 	.byte	0x04, 0x1e
        /*0086*/ 	.short	(.L_70 - .L_69)
.L_69:
        /*0088*/ 	.word	0x00000000


	//----- nvinfo : EIATTR_CBANK_PARAM_SIZE
	.align		4
.L_70:
        /*008c*/ 	.byte	0x03, 0x19
        /*008e*/ 	.short	0x002c


	//----- nvinfo : EIATTR_PARAM_CBANK
	.align		4
        /*0090*/ 	.byte	0x04, 0x0a
        /*0092*/ 	.short	(.L_72 - .L_71)
	.align		4
.L_71:
        /*0094*/ 	.word	index@(.nv.constant0._Z25initialize_matrix_uniformP6__halfmmddj)
        /*0098*/ 	.short	0x0380
        /*009a*/ 	.short	0x002c


	//----- nvinfo : EIATTR_SW_WAR
	.align		4
.L_72:
        /*009c*/ 	.byte	0x04, 0x36
        /*009e*/ 	.short	(.L_74 - .L_73)
.L_73:
        /*00a0*/ 	.word	0x00000008
.L_74:


//--------------------- .nv.callgraph             --------------------------
	.section	.nv.callgraph,"",@"SHT_CUDA_CALLGRAPH"
	.align	4
	.sectionentsize	8
	.align		4
        /*0000*/ 	.word	0x00000000
	.align		4
        /*0004*/ 	.word	0xffffffff
	.align		4
        /*0008*/ 	.word	0x00000000
	.align		4
        /*000c*/ 	.word	0xfffffffe
	.align		4
        /*0010*/ 	.word	0x00000000
	.align		4
        /*0014*/ 	.word	0xfffffffd
	.align		4
        /*0018*/ 	.word	0x00000000
	.align		4
        /*001c*/ 	.word	0xfffffffc


//--------------------- .nv.constant4             --------------------------
	.section	.nv.constant4,"a",@progbits
	.align	8
	.align		8
.nv.constant4:
        /*0000*/ 	.dword	precalc_xorwow_matrix
	.align		8
        /*0008*/ 	.dword	precalc_xorwow_offset_matrix
	.align		8
        /*0010*/ 	.dword	mrg32k3aM1
	.align		8
        /*0018*/ 	.dword	mrg32k3aM2
	.align		8
        /*0020*/ 	.dword	mrg32k3aM1SubSeq
	.align		8
        /*0028*/ 	.dword	mrg32k3aM2SubSeq
	.align		8
        /*0030*/ 	.dword	mrg32k3aM1Seq
	.align		8
        /*0038*/ 	.dword	mrg32k3aM2Seq


//--------------------- .nv.constant3             --------------------------
	.section	.nv.constant3,"a",@progbits
	.align	8
.nv.constant3:
	.type		__cr_lgamma_table,@object
	.size		__cr_lgamma_table,(.L_8 - __cr_lgamma_table)
__cr_lgamma_table:
        /*0000*/ 	.byte	0x00, 0x00, 0x00, 0x00, 0x00, 0x00, 0x00, 0x00, 0x00, 0x00, 0x00, 0x00, 0x00, 0x00, 0x00, 0x00
        /*0010*/ 	.byte	0xef, 0x39, 0xfa, 0xfe, 0x42, 0x2e, 0xe6, 0x3f, 0x02, 0x20, 0x2a, 0xfa, 0x0b, 0xab, 0xfc, 0x3f
        /*0020*/ 	.byte	0xf9, 0x2c, 0x92, 0x7c, 0xa7, 0x6c, 0x09, 0x40, 0xc9, 0x79, 0x44, 0x3c, 0x64, 0x26, 0x13, 0x40
        /*0030*/ 	.byte	0xca, 0x01, 0xcf, 0x3a, 0x27, 0x51, 0x1a, 0x40, 0x30, 0xcc, 0x2d, 0xf3, 0xe1, 0x0c, 0x21, 0x40
        /*0040*/ 	.byte	0x0d, 0xb7, 0xfc, 0x82, 0x8e, 0x35, 0x25, 0x40
.L_8:


//--------------------- .text._Z19gemm_v07_vectorizedI6__halfLm128ELm128ELm16ELm16ELm16ELm32ELm64ELm16ELm16ELm16ELm256EEvmmmT_PKS1_mS3_mS1_PS1_m --------------------------
	.section	.text._Z19gemm_v07_vectorizedI6__halfLm128ELm128ELm16ELm16ELm16ELm32ELm64ELm16ELm16ELm16ELm256EEvmmmT_PKS1_mS3_mS1_PS1_m,"ax",@progbits
	.align	128
        .global         _Z19gemm_v07_vectorizedI6__halfLm128ELm128ELm16ELm16ELm16ELm32ELm64ELm16ELm16ELm16ELm256EEvmmmT_PKS1_mS3_mS1_PS1_m
        .type           _Z19gemm_v07_vectorizedI6__halfLm128ELm128ELm16ELm16ELm16ELm32ELm64ELm16ELm16ELm16ELm256EEvmmmT_PKS1_mS3_mS1_PS1_m,@function
        .size           _Z19gemm_v07_vectorizedI6__halfLm128ELm128ELm16ELm16ELm16ELm32ELm64ELm16ELm16ELm16ELm256EEvmmmT_PKS1_mS3_mS1_PS1_m,(.L_x_32 - _Z19gemm_v07_vectorizedI6__halfLm128ELm128ELm16ELm16ELm16ELm32ELm64ELm16ELm16ELm16ELm256EEvmmmT_PKS1_mS3_mS1_PS1_m)
        .other          _Z19gemm_v07_vectorizedI6__halfLm128ELm128ELm16ELm16ELm16ELm32ELm64ELm16ELm16ELm16ELm256EEvmmmT_PKS1_mS3_mS1_PS1_m,@"STO_CUDA_ENTRY STV_DEFAULT"
_Z19gemm_v07_vectorizedI6__halfLm128ELm128ELm16ELm16ELm16ELm32ELm64ELm16ELm16ELm16ELm256EEvmmmT_PKS1_mS3_mS1_PS1_m:
.text._Z19gemm_v07_vectorizedI6__halfLm128ELm128ELm16ELm16ELm16ELm32ELm64ELm16ELm16ELm16ELm256EEvmmmT_PKS1_mS3_mS1_PS1_m:
[----:B------:R-:W0:Y:S01]  /*0000*/  LDC R1, c[0x0][0x37c] ;  /* 0x0000df00ff017b82 */ /* 0x000e220000000800 */
[----:B------:R-:W1:Y:S01]  /*0010*/  S2R R60, SR_TID.Y ;  /* 0x00000000003c7919 */ /* 0x000e620000002200 */
[----:B------:R-:W1:Y:S01]  /*0020*/  LDCU UR6, c[0x0][0x360] ;  /* 0x00006c00ff0677ac */ /* 0x000e620008000800 */
[----:B0-----:R-:W-:Y:S01]  /*0030*/  VIADD R1, R1, 0xffffffe0 ;  /* 0xffffffe001017836 */ /* 0x001fe20000000000 */
[----:B------:R-:W-:Y:S01]  /*0040*/  CS2R R48, SRZ ;  /* 0x0000000000307805 */ /* 0x000fe2000001ff00 */
[----:B------:R-:W1:Y:S01]  /*0050*/  S2R R3, SR_TID.X ;  /* 0x0000000000037919 */ /* 0x000e620000002100 */
[----:B------:R-:W0:Y:S01]  /*0060*/  LDCU.64 UR4, c[0x0][0x390] ;  /* 0x00007200ff0477ac */ /* 0x000e220008000a00 */
[----:B------:R-:W-:Y:S02]  /*0070*/  CS2R R46, SRZ ;  /* 0x00000000002e7805 */ /* 0x000fe4000001ff00 */
[----:B------:R-:W-:Y:S02]  /*0080*/  CS2R R44, SRZ ;  /* 0x00000000002c7805 */ /* 0x000fe4000001ff00 */
[----:B------:R-:W-:-:S02]  /*0090*/  CS2R R16, SRZ ;  /* 0x0000000000107805 */ /* 0x000fc4000001ff00 */
[----:B------:R-:W-:Y:S02]  /*00a0*/  CS2R R18, SRZ ;  /* 0x0000000000127805 */ /* 0x000fe4000001ff00 */
[----:B------:R-:W-:Y:S02]  /*00b0*/  CS2R R20, SRZ ;  /* 0x0000000000147805 */ /* 0x000fe4000001ff00 */
[----:B------:R-:W-:Y:S02]  /*00c0*/  CS2R R22, SRZ ;  /* 0x0000000000167805 */ /* 0x000fe4000001ff00 */
[----:B------:R-:W-:Y:S02]  /*00d0*/  CS2R R24, SRZ ;  /* 0x0000000000187805 */ /* 0x000fe4000001ff00 */
[----:B------:R-:W-:Y:S02]  /*00e0*/  CS2R R26, SRZ ;  /* 0x00000000001a7805 */ /* 0x000fe4000001ff00 */
[----:B------:R-:W-:-:S02]  /*00f0*/  CS2R R28, SRZ ;  /* 0x00000000001c7805 */ /* 0x000fc4000001ff00 */
[----:B------:R-:W-:Y:S02]  /*0100*/  CS2R R30, SRZ ;  /* 0x00000000001e7805 */ /* 0x000fe4000001ff00 */
[----:B------:R-:W-:Y:S02]  /*0110*/  CS2R R32, SRZ ;  /* 0x0000000000207805 */ /* 0x000fe4000001ff00 */
[----:B------:R-:W-:Y:S02]  /*0120*/  CS2R R34, SRZ ;  /* 0x0000000000227805 */ /* 0x000fe4000001ff00 */
[----:B------:R-:W-:Y:S02]  /*0130*/  CS2R R36, SRZ ;  /* 0x0000000000247805 */ /* 0x000fe4000001ff00 */
[----:B------:R-:W-:Y:S01]  /*0140*/  CS2R R38, SRZ ;  /* 0x0000000000267805 */ /* 0x000fe2000001ff00 */
[----:B------:R-:W2:Y:S01]  /*0150*/  LDCU.64 UR14, c[0x0][0x358] ;  /* 0x00006b00ff0e77ac */ /* 0x000ea20008000a00 */
[----:B-1----:R-:W-:Y:S01]  /*0160*/  IMAD R60, R60, UR6, R3 ;  /* 0x000000063c3c7c24 */ /* 0x002fe2000f8e0203 */
[----:B0-----:R-:W-:Y:S01]  /*0170*/  UIADD3 UR6, UP0, UPT, UR4, 0xf, URZ ;  /* 0x0000000f04067890 */ /* 0x001fe2000ff1e0ff */
[----:B------:R-:W-:-:S03]  /*0180*/  CS2R R2, SRZ ;  /* 0x0000000000027805 */ /* 0x000fc6000001ff00 */
[----:B------:R-:W-:Y:S01]  /*0190*/  UIADD3.X UR7, UPT, UPT, URZ, UR5, URZ, UP0, !UPT ;  /* 0x00000005ff077290 */ /* 0x000fe200087fe4ff */
[C---:B------:R-:W-:Y:S01]  /*01a0*/  SHF.R.U64 R50, R60.reuse, 0x5, RZ ;  /* 0x000000053c327819 */ /* 0x040fe200000012ff */
[----:B------:R-:W-:Y:S01]  /*01b0*/  UISETP.GE.U32.AND UP0, UPT, UR6, 0x10, UPT ;  /* 0x000000100600788c */ /* 0x000fe2000bf06070 */
[----:B------:R-:W-:Y:S02]  /*01c0*/  SHF.R.U64 R0, R60, 0x7, RZ ;  /* 0x000000073c007819 */ /* 0x000fe400000012ff */
[----:B------:R-:W-:Y:S01]  /*01d0*/  LOP3.LUT R50, R50, 0x3, RZ, 0xc0, !PT ;  /* 0x0000000332327812 */ /* 0x000fe200078ec0ff */
[----:B------:R-:W-:-:S09]  /*01e0*/  UISETP.GE.U32.AND.EX UP0, UPT, UR7, URZ, UPT, UP0 ;  /* 0x000000ff0700728c */ /* 0x000fd2000bf06100 */
[----:B--2---:R-:W-:Y:S05]  /*01f0*/  BRA.U !UP0, `(.L_x_0) ;  /* 0x0000001508947547 */ /* 0x004fea000b800000 */
[----:B------:R-:W0:Y:S01]  /*0200*/  S2R R52, SR_CTAID.Y ;  /* 0x0000000000347919 */ /* 0x000e220000002600 */
[----:B------:R-:W1:Y:S01]  /*0210*/  S2UR UR6, SR_CTAID.X ;  /* 0x00000000000679c3 */ /* 0x000e620000002500 */
[C---:B------:R-:W-:Y:S01]  /*0220*/  IMAD.SHL.U32 R57, R60.reuse, 0x8, RZ ;  /* 0x000000083c397824 */ /* 0x040fe200078e00ff */
[----:B------:R-:W2:Y:S01]  /*0230*/  LDCU UR10, c[0x0][0x388] ;  /* 0x00007100ff0a77ac */ /* 0x000ea20008000800 */
[----:B------:R-:W-:Y:S01]  /*0240*/  SHF.R.U64 R3, R60, 0x1, RZ ;  /* 0x000000013c037819 */ /* 0x000fe200000012ff */
[----:B------:R-:W-:Y:S01]  /*0250*/  VIADD R56, R1, 0x10 ;  /* 0x0000001001387836 */ /* 0x000fe20000000000 */
[----:B------:R-:W-:Y:S02]  /*0260*/  CS2R R46, SRZ ;  /* 0x00000000002e7805 */ /* 0x000fe4000001ff00 */
[C---:B------:R-:W-:Y:S01]  /*0270*/  LOP3.LUT R55, R57.reuse, 0x8, RZ, 0xc0, !PT ;  /* 0x0000000839377812 */ /* 0x040fe200078ec0ff */
[----:B------:R-:W-:Y:S01]  /*0280*/  UIADD3 UR11, UPT, UPT, -UR4, URZ, URZ ;  /* 0x000000ff040b7290 */ /* 0x000fe2000fffe1ff */
[----:B------:R-:W3:Y:S01]  /*0290*/  S2UR UR8, SR_CgaCtaId ;  /* 0x00000000000879c3 */ /* 0x000ee20000008800 */
[----:B------:R-:W-:Y:S01]  /*02a0*/  LOP3.LUT R54, R57, 0x78, RZ, 0xc0, !PT ;  /* 0x0000007839367812 */ /* 0x000fe200078ec0ff */
[----:B------:R-:W-:Y:S01]  /*02b0*/  IMAD.MOV.U32 R48, RZ, RZ, RZ ;  /* 0x000000ffff307224 */ /* 0x000fe200078e00ff */
[----:B------:R-:W-:Y:S01]  /*02c0*/  IADD3 R55, P1, PT, R55, -UR4, RZ ;  /* 0x8000000437377c10 */ /* 0x000fe2000ff3e0ff */
[----:B------:R-:W-:Y:S01]  /*02d0*/  UMOV UR4, 0x400 ;  /* 0x0000040000047882 */ /* 0x000fe20000000000 */
[----:B------:R-:W-:-:S02]  /*02e0*/  CS2R R44, SRZ ;  /* 0x00000000002c7805 */ /* 0x000fc4000001ff00 */
[----:B------:R-:W-:Y:S02]  /*02f0*/  CS2R R16, SRZ ;  /* 0x0000000000107805 */ /* 0x000fe4000001ff00 */
[----:B------:R-:W-:Y:S02]  /*0300*/  IADD3 R55, P2, PT, R55, 0x8, RZ ;  /* 0x0000000837377810 */ /* 0x000fe40007f5e0ff */
[----:B------:R-:W-:Y:S02]  /*0310*/  CS2R R18, SRZ ;  /* 0x0000000000127805 */ /* 0x000fe4000001ff00 */
[----:B------:R-:W-:Y:S02]  /*0320*/  CS2R R20, SRZ ;  /* 0x0000000000147805 */ /* 0x000fe4000001ff00 */
[----:B------:R-:W-:Y:S02]  /*0330*/  CS2R R22, SRZ ;  /* 0x0000000000167805 */ /* 0x000fe4000001ff00 */
[----:B------:R-:W-:Y:S01]  /*0340*/  IADD3.X R53, PT, PT, RZ, ~UR5, RZ, P2, P1 ;  /* 0x80000005ff357c10 */ /* 0x000fe200097e24ff */
[----:B------:R-:W-:Y:S01]  /*0350*/  UIADD3 UR5, UPT, UPT, UR4, 0x1200, URZ ;  /* 0x0000120004057890 */ /* 0x000fe2000fffe0ff */
[----:B------:R-:W-:Y:S01]  /*0360*/  CS2R R24, SRZ ;  /* 0x0000000000187805 */ /* 0x000fe2000001ff00 */
[----:B--2---:R-:W-:Y:S01]  /*0370*/  UIADD3 UR10, UPT, UPT, -UR10, URZ, URZ ;  /* 0x000000ff0a0a7290 */ /* 0x004fe2000fffe1ff */
[----:B------:R-:W-:Y:S01]  /*0380*/  CS2R R26, SRZ ;  /* 0x00000000001a7805 */ /* 0x000fe2000001ff00 */
[----:B-1----:R-:W-:Y:S01]  /*0390*/  UIMAD.WIDE.U32 UR6, UR6, 0x80, URZ ;  /* 0x00000080060678a5 */ /* 0x002fe2000f8e00ff */
[----:B------:R-:W-:-:S02]  /*03a0*/  CS2R R28, SRZ ;  /* 0x00000000001c7805 */ /* 0x000fc4000001ff00 */
[----:B------:R-:W-:Y:S02]  /*03b0*/  CS2R R30, SRZ ;  /* 0x00000000001e7805 */ /* 0x000fe4000001ff00 */
[----:B------:R-:W-:Y:S02]  /*03c0*/  CS2R R32, SRZ ;  /* 0x0000000000207805 */ /* 0x000fe4000001ff00 */
[----:B------:R-:W-:Y:S02]  /*03d0*/  CS2R R34, SRZ ;  /* 0x0000000000227805 */ /* 0x000fe4000001ff00 */
[----:B------:R-:W-:Y:S02]  /*03e0*/  CS2R R36, SRZ ;  /* 0x0000000000247805 */ /* 0x000fe4000001ff00 */
[----:B------:R-:W-:Y:S02]  /*03f0*/  CS2R R38, SRZ ;  /* 0x0000000000267805 */ /* 0x000fe4000001ff00 */
[----:B0-----:R-:W-:Y:S01]  /*0400*/  LEA R52, P0, R52, R3, 0x7 ;  /* 0x0000000334347211 */ /* 0x001fe200078038ff */
[----:B---3--:R-:W-:Y:S01]  /*0410*/  ULEA UR4, UR8, UR4, 0x18 ;  /* 0x0000000408047291 */ /* 0x008fe2000f8ec0ff */
[----:B------:R-:W-:Y:S01]  /*0420*/  CS2R R2, SRZ ;  /* 0x0000000000027805 */ /* 0x000fe2000001ff00 */
[----:B------:R-:W-:Y:S01]  /*0430*/  ULEA UR5, UR8, UR5, 0x18 ;  /* 0x0000000508057291 */ /* 0x000fe2000f8ec0ff */
[----:B------:R-:W-:Y:S01]  /*0440*/  LOP3.LUT R54, R54, UR6, RZ, 0xfc, !PT ;  /* 0x0000000636367c12 */ /* 0x000fe2000f8efcff */
[----:B------:R-:W-:Y:S01]  /*0450*/  IMAD.X R51, RZ, RZ, RZ, P0 ;  /* 0x000000ffff337224 */ /* 0x000fe200000e06ff */
[----:B------:R-:W-:Y:S01]  /*0460*/  ULOP3.LUT UR11, UR11, 0x3, URZ, 0xc0, !UPT ;  /* 0x000000030b0b7892 */ /* 0x000fe2000f8ec0ff */
[----:B------:R-:W-:Y:S01]  /*0470*/  LEA R58, R0, UR4, 0x7 ;  /* 0x00000004003a7c11 */ /* 0x000fe2000f8e38ff */
[----:B------:R-:W-:Y:S01]  /*0480*/  ULOP3.LUT UR10, UR10, 0x3, URZ, 0xc0, !UPT ;  /* 0x000000030a0a7892 */ /* 0x000fe2000f8ec0ff */
[----:B------:R-:W-:Y:S01]  /*0490*/  LEA R59, R50, UR5, 0x6 ;  /* 0x00000005323b7c11 */ /* 0x000fe2000f8e30ff */
[----:B------:R-:W-:Y:S01]  /*04a0*/  UMOV UR4, URZ ;  /* 0x000000ff00047c82 */ /* 0x000fe20008000000 */
[----:B------:R-:W-:-:S09]  /*04b0*/  UMOV UR5, URZ ;  /* 0x000000ff00057c82 */ /* 0x000fd20008000000 */
.L_x_17:
[----:B------:R-:W0:Y:S01]  /*04c0*/  LDCU.64 UR12, c[0x0][0x390] ;  /* 0x00007200ff0c77ac */ /* 0x000e220008000a00 */
[----:B------:R-:W1:Y:S01]  /*04d0*/  LDC.64 R4, c[0x0][0x3a8] ;  /* 0x0000ea00ff047b82 */ /* 0x000e620000000a00 */
[----:B------:R-:W-:Y:S01]  /*04e0*/  USHF.L.U32 UR17, UR4, 0x4, URZ ;  /* 0x0000000404117899 */ /* 0x000fe200080006ff */
[----:B------:R-:W2:Y:S05]  /*04f0*/  LDCU.64 UR8, c[0x0][0x380] ;  /* 0x00007000ff0877ac */ /* 0x000eaa0008000a00 */
[----:B------:R-:W-:Y:S01]  /*0500*/  IMAD.U32 R8, RZ, RZ, UR17 ;  /* 0x00000011ff087e24 */ /* 0x000fe2000f8e00ff */
[----:B------:R-:W-:-:S04]  /*0510*/  USHF.L.U64.HI UR16, UR4, 0x4, UR5 ;  /* 0x0000000404107899 */ /* 0x000fc80008010205 */
[----:B------:R-:W-:Y:S02]  /*0520*/  LOP3.LUT R8, R8, 0x8, R57, 0xf8, !PT ;  /* 0x0000000808087812 */ /* 0x000fe400078ef839 */
[----:B------:R-:W-:Y:S02]  /*0530*/  IMAD.U32 R6, RZ, RZ, UR16 ;  /* 0x00000010ff067e24 */ /* 0x000fe4000f8e00ff */
[----:B0-----:R-:W-:Y:S01]  /*0540*/  ISETP.GE.U32.AND P0, PT, R8, UR12, PT ;  /* 0x0000000c08007c0c */ /* 0x001fe2000bf06070 */
[----:B------:R-:W-:-:S03]  /*0550*/  IMAD.U32 R9, RZ, RZ, UR16 ;  /* 0x00000010ff097e24 */ /* 0x000fc6000f8e00ff */
[----:B------:R-:W-:Y:S02]  /*0560*/  ISETP.GE.U32.AND.EX P0, PT, R6, UR13, PT, P0 ;  /* 0x0000000d06007c0c */ /* 0x000fe4000bf06100 */
[----:B--2---:R-:W-:Y:S01]  /*0570*/  ISETP.GE.U32.AND P1, PT, R52, UR8, PT ;  /* 0x0000000834007c0c */ /* 0x004fe2000bf26070 */
[----:B------:R-:W0:Y:S03]  /*0580*/  LDC.64 R6, c[0x0][0x3a0] ;  /* 0x0000e800ff067b82 */ /* 0x000e260000000a00 */
[----:B------:R-:W-:-:S13]  /*0590*/  ISETP.GE.U32.OR.EX P0, PT, R51, UR9, P0, P1 ;  /* 0x0000000933007c0c */ /* 0x000fda0008706510 */
[-C--:B-1----:R-:W-:Y:S02]  /*05a0*/  @!P0 IMAD R10, R51, R4.reuse, RZ ;  /* 0x00000004330a8224 */ /* 0x082fe400078e02ff */
[----:B------:R-:W-:-:S04]  /*05b0*/  @!P0 IMAD.WIDE.U32 R12, R52, R4, R8 ;  /* 0x00000004340c8225 */ /* 0x000fc800078e0008 */
[----:B------:R-:W-:Y:S01]  /*05c0*/  @!P0 IMAD R5, R52, R5, R10 ;  /* 0x0000000534058224 */ /* 0x000fe200078e020a */
[----:B0-----:R-:W-:-:S03]  /*05d0*/  @!P0 LEA R10, P1, R12, R6, 0x1 ;  /* 0x000000060c0a8211 */ /* 0x001fc600078208ff */
[----:B------:R-:W-:Y:S01]  /*05e0*/  @!P0 IMAD.IADD R9, R13, 0x1, R5 ;  /* 0x000000010d098824 */ /* 0x000fe200078e0205 */
[----:B------:R-:W-:-:S04]  /*05f0*/  CS2R R4, SRZ ;  /* 0x0000000000047805 */ /* 0x000fc8000001ff00 */
[----:B------:R-:W-:Y:S02]  /*0600*/  @!P0 LEA.HI.X R11, R12, R7, R9, 0x1, P1 ;  /* 0x000000070c0b8211 */ /* 0x000fe400008f0c09 */
[----:B------:R-:W-:-:S06]  /*0610*/  CS2R R6, SRZ ;  /* 0x0000000000067805 */ /* 0x000fcc000001ff00 */
[----:B------:R-:W2:Y:S01]  /*0620*/  @!P0 LDG.E.128 R4, desc[UR14][R10.64] ;  /* 0x0000000e0a048981 */ /* 0x000ea2000c1e1d00 */
[----:B------:R-:W-:Y:S01]  /*0630*/  IADD3 R8, P1, PT, R8, 0x8, RZ ;  /* 0x0000000808087810 */ /* 0x000fe20007f3e0ff */
[----:B------:R-:W-:Y:S03]  /*0640*/  BSSY.RECONVERGENT B0, `(.L_x_1) ;  /* 0x0000059000007945 */ /* 0x000fe60003800200 */
[----:B------:R-:W-:Y:S01]  /*0650*/  ISETP.GT.U32.AND P0, PT, R8, UR12, PT ;  /* 0x0000000c08007c0c */ /* 0x000fe2000bf04070 */
[----:B------:R-:W-:-:S05]  /*0660*/  IMAD.X R8, RZ, RZ, UR16, P1 ;  /* 0x00000010ff087e24 */ /* 0x000fca00088e06ff */
[----:B------:R-:W-:Y:S01]  /*0670*/  ISETP.GT.U32.AND.EX P0, PT, R8, UR13, PT, P0 ;  /* 0x0000000d08007c0c */ /* 0x000fe2000bf04100 */
[----:B--2---:R0:W-:-:S12]  /*0680*/  STL.128 [R1], R4 ;  /* 0x0000000401007387 */ /* 0x0041d80000100c00 */
[----:B------:R-:W-:Y:S05]  /*0690*/  @!P0 BRA `(.L_x_2) ;  /* 0x00000004004c8947 */ /* 0x000fea0003800000 */
[----:B0-----:R-:W-:Y:S01]  /*06a0*/  IADD3 R7, P0, PT, R55, UR17, RZ ;  /* 0x0000001137077c10 */ /* 0x001fe2000ff1e0ff */
[----:B------:R-:W-:Y:S03]  /*06b0*/  BSSY.RECONVERGENT B1, `(.L_x_3) ;  /* 0x000001f000017945 */ /* 0x000fe60003800200 */
[----:B------:R-:W-:Y:S02]  /*06c0*/  IADD3 R5, P1, PT, R7, -0x1, RZ ;  /* 0xffffffff07057810 */ /* 0x000fe40007f3e0ff */
[----:B------:R-:W-:Y:S02]  /*06d0*/  IADD3.X R4, PT, PT, R53, UR16, RZ, P0, !PT ;  /* 0x0000001035047c10 */ /* 0x000fe400087fe4ff */
[----:B------:R-:W-:Y:S02]  /*06e0*/  ISETP.GE.U32.AND P0, PT, R5, 0xf, PT ;  /* 0x0000000f0500780c */ /* 0x000fe40003f06070 */
[----:B------:R-:W-:-:S04]  /*06f0*/  IADD3.X R4, PT, PT, R4, -0x1, RZ, P1, !PT ;  /* 0xffffffff04047810 */ /* 0x000fc80000ffe4ff */
[----:B------:R-:W-:Y:S01]  /*0700*/  ISETP.GE.U32.AND.EX P0, PT, R4, RZ, PT, P0 ;  /* 0x000000ff0400720c */ /* 0x000fe20003f06100 */
[----:B------:R-:W-:-:S12]  /*0710*/  IMAD.MOV.U32 R4, RZ, RZ, RZ ;  /* 0x000000ffff047224 */ /* 0x000fd800078e00ff */
[----:B------:R-:W-:Y:S05]  /*0720*/  @!P0 BRA `(.L_x_4) ;  /* 0x00000000005c8947 */ /* 0x000fea0003800000 */
[----:B------:R-:W-:Y:S01]  /*0730*/  LOP3.LUT R5, R57, 0x8, RZ, 0xc0, !PT ;  /* 0x0000000839057812 */ /* 0x000fe200078ec0ff */
[----:B------:R-:W-:Y:S01]  /*0740*/  IMAD.U32 R8, RZ, RZ, UR17 ;  /* 0x00000011ff087e24 */ /* 0x000fe2000f8e00ff */
[----:B------:R-:W-:Y:S01]  /*0750*/  LOP3.LUT R4, R55, 0xf, RZ, 0xc0, !PT ;  /* 0x0000000f37047812 */ /* 0x000fe200078ec0ff */
[----:B------:R-:W-:Y:S01]  /*0760*/  IMAD.U32 R6, RZ, RZ, UR13 ;  /* 0x0000000dff067e24 */ /* 0x000fe2000f8e00ff */
[----:B------:R-:W-:Y:S01]  /*0770*/  BSSY.RECONVERGENT B2, `(.L_x_5) ;  /* 0x0000011000027945 */ /* 0x000fe20003800200 */
[----:B------:R-:W-:Y:S01]  /*0780*/  IMAD.U32 R9, RZ, RZ, UR16 ;  /* 0x00000010ff097e24 */ /* 0x000fe2000f8e00ff */
[--C-:B------:R-:W-:Y:S01]  /*0790*/  IADD3 R5, P0, P1, -R5, UR12, R4.reuse ;  /* 0x0000000c05057c10 */ /* 0x100fe2000f91e104 */
[----:B------:R-:W-:Y:S01]  /*07a0*/  IMAD.IADD R7, R7, 0x1, -R4 ;  /* 0x0000000107077824 */ /* 0x000fe200078e0a04 */
[----:B------:R-:W-:Y:S01]  /*07b0*/  MOV R4, R1 ;  /* 0x0000000100047202 */ /* 0x000fe20000000f00 */
[----:B------:R-:W-:Y:S01]  /*07c0*/  IMAD.SHL.U32 R57, R60, 0x8, RZ ;  /* 0x000000083c397824 */ /* 0x000fe200078e00ff */
[----:B------:R-:W-:-:S02]  /*07d0*/  IADD3 R5, P2, P3, R5, -0x8, -R8 ;  /* 0xfffffff805057810 */ /* 0x000fc40007b5e808 */
[----:B------:R-:W-:-:S04]  /*07e0*/  IADD3.X R6, PT, PT, R6, -0x1, RZ, P0, P1 ;  /* 0xffffffff06067810 */ /* 0x000fc800007e24ff */
[----:B------:R-:W-:-:S07]  /*07f0*/  IADD3.X R6, PT, PT, R6, -0x1, ~R9, P2, P3 ;  /* 0xffffffff06067810 */ /* 0x000fce00017e6c09 */
.L_x_6:
[----:B------:R-:W-:Y:S01]  /*0800*/  IADD3 R5, P0, PT, R5, 0x10, RZ ;  /* 0x0000001005057810 */ /* 0x000fe20007f1e0ff */
[----:B------:R-:W-:Y:S04]  /*0810*/  STL.128 [R4], RZ ;  /* 0x000000ff04007387 */ /* 0x000fe80000100c00 */
[----:B------:R-:W-:Y:S01]  /*0820*/  IMAD.X R6, RZ, RZ, R6, P0 ;  /* 0x000000ffff067224 */ /* 0x000fe200000e0606 */
[----:B------:R-:W-:Y:S01]  /*0830*/  ISETP.NE.U32.AND P0, PT, R5, RZ, PT ;  /* 0x000000ff0500720c */ /* 0x000fe20003f05070 */
[----:B------:R0:W-:Y:S03]  /*0840*/  STL.128 [R4+-0x10], RZ ;  /* 0xfffff0ff04007387 */ /* 0x0001e60000100c00 */
[----:B------:R-:W-:Y:S01]  /*0850*/  ISETP.NE.AND.EX P0, PT, R6, RZ, PT, P0 ;  /* 0x000000ff0600720c */ /* 0x000fe20003f05300 */
[----:B0-----:R-:W-:-:S12]  /*0860*/  VIADD R4, R4, 0xffffffe0 ;  /* 0xffffffe004047836 */ /* 0x001fd80000000000 */
[----:B------:R-:W-:Y:S05]  /*0870*/  @P0 BRA `(.L_x_6) ;  /* 0xfffffffc00e00947 */ /* 0x000fea000383ffff */
[----:B------:R-:W-:Y:S05]  /*0880*/  BSYNC.RECONVERGENT B2 ;  /* 0x0000000000027941 */ /* 0x000fea0003800200 */
.L_x_5:
[----:B------:R-:W-:-:S07]  /*0890*/  IMAD.MOV.U32 R4, RZ, RZ, R7 ;  /* 0x000000ffff047224 */ /* 0x000fce00078e0007 */
.L_x_4:
[----:B------:R-:W-:Y:S05]  /*08a0*/  BSYNC.RECONVERGENT B1 ;  /* 0x0000000000017941 */ /* 0x000fea0003800200 */
.L_x_3:
[----:B------:R-:W-:-:S13]  /*08b0*/  LOP3.LUT P0, RZ, R55, 0xf, RZ, 0xc0, !PT ;  /* 0x0000000f37ff7812 */ /* 0x000fda000780c0ff */
[----:B------:R-:W-:Y:S05]  /*08c0*/  @!P0 BRA `(.L_x_2) ;  /* 0x0000000000c08947 */ /* 0x000fea0003800000 */
[----:B------:R-:W-:Y:S01]  /*08d0*/  LEA R5, R60, UR12, 0x3 ;  /* 0x0000000c3c057c11 */ /* 0x000fe2000f8e18ff */
[----:B------:R-:W-:Y:S03]  /*08e0*/  BSSY.RECONVERGENT B1, `(.L_x_7) ;  /* 0x0000012000017945 */ /* 0x000fe60003800200 */
[----:B------:R-:W-:-:S04]  /*08f0*/  IADD3 R5, PT, PT, -R5, 0x8, RZ ;  /* 0x0000000805057810 */ /* 0x000fc80007ffe1ff */
[----:B------:R-:W-:-:S04]  /*0900*/  LOP3.LUT R5, R5, 0xf, RZ, 0xc0, !PT ;  /* 0x0000000f05057812 */ /* 0x000fc800078ec0ff */
[----:B------:R-:W-:-:S04]  /*0910*/  IADD3 R5, P1, PT, R5, -0x1, RZ ;  /* 0xffffffff05057810 */ /* 0x000fc80007f3e0ff */
[----:B------:R-:W-:Y:S01]  /*0920*/  ISETP.GE.U32.AND P0, PT, R5, 0x7, PT ;  /* 0x000000070500780c */ /* 0x000fe20003f06070 */
[----:B------:R-:W-:-:S05]  /*0930*/  IMAD.X R5, RZ, RZ, -0x1, P1 ;  /* 0xffffffffff057424 */ /* 0x000fca00008e06ff */
[----:B------:R-:W-:-:S13]  /*0940*/  ISETP.GE.U32.AND.EX P0, PT, R5, RZ, PT, P0 ;  /* 0x000000ff0500720c */ /* 0x000fda0003f06100 */
[----:B------:R-:W-:Y:S05]  /*0950*/  @!P0 BRA `(.L_x_8) ;  /* 0x0000000000288947 */ /* 0x000fea0003800000 */
[C---:B------:R-:W-:Y:S02]  /*0960*/  IMAD R5, R4.reuse, -0x2, R1 ;  /* 0xfffffffe04057824 */ /* 0x040fe400078e0201 */
[----:B------:R-:W-:-:S03]  /*0970*/  VIADD R4, R4, 0x8 ;  /* 0x0000000804047836 */ /* 0x000fc60000000000 */
[----:B------:R0:W-:Y:S04]  /*0980*/  STL.U16 [R5+0xe], RZ ;  /* 0x00000eff05007387 */ /* 0x0001e80000100400 */
[----:B------:R0:W-:Y:S04]  /*0990*/  STL.U16 [R5+0xc], RZ ;  /* 0x00000cff05007387 */ /* 0x0001e80000100400 */
[----:B------:R0:W-:Y:S04]  /*09a0*/  STL.U16 [R5+0xa], RZ ;  /* 0x00000aff05007387 */ /* 0x0001e80000100400 */
[----:B------:R0:W-:Y:S04]  /*09b0*/  STL.U16 [R5+0x8], RZ ;  /* 0x000008ff05007387 */ /* 0x0001e80000100400 */
[----:B------:R0:W-:Y:S04]  /*09c0*/  STL.U16 [R5+0x6], RZ ;  /* 0x000006ff05007387 */ /* 0x0001e80000100400 */
[----:B------:R0:W-:Y:S04]  /*09d0*/  STL.U16 [R5+0x4], RZ ;  /* 0x000004ff05007387 */ /* 0x0001e80000100400 */
[----:B------:R0:W-:Y:S04]  /*09e0*/  STL.U16 [R5+0x2], RZ ;  /* 0x000002ff05007387 */ /* 0x0001e80000100400 */
[----:B------:R0:W-:Y:S02]  /*09f0*/  STL.U16 [R5], RZ ;  /* 0x000000ff05007387 */ /* 0x0001e40000100400 */
.L_x_8:
[----:B------:R-:W-:Y:S05]  /*0a00*/  BSYNC.RECONVERGENT B1 ;  /* 0x0000000000017941 */ /* 0x000fea0003800200 */
.L_x_7:
[----:B------:R-:W-:-:S04]  /*0a10*/  UIADD3 UR8, UPT, UPT, -UR12, 0x8, URZ ;  /* 0x000000080c087890 */ /* 0x000fc8000fffe1ff */
[----:B------:R-:W-:-:S09]  /*0a20*/  ULOP3.LUT UP0, URZ, UR8, 0x7, URZ, 0xc0, !UPT ;  /* 0x0000000708ff7892 */ /* 0x000fd2000f80c0ff */
[----:B------:R-:W-:Y:S05]  /*0a30*/  BRA.U !UP0, `(.L_x_2) ;  /* 0x0000000108647547 */ /* 0x000fea000b800000 */
[----:B0-----:R-:W-:Y:S01]  /*0a40*/  IMAD R5, RZ, RZ, -UR12 ;  /* 0x8000000cff057e24 */ /* 0x001fe2000f8e02ff */
[----:B------:R-:W-:-:S04]  /*0a50*/  UISETP.NE.U32.AND UP0, UPT, UR11, URZ, UPT ;  /* 0x000000ff0b00728c */ /* 0x000fc8000bf05070 */
[----:B------:R-:W-:Y:S01]  /*0a60*/  LOP3.LUT R5, R5, 0x7, RZ, 0xc0, !PT ;  /* 0x0000000705057812 */ /* 0x000fe200078ec0ff */
[----:B------:R-:W-:-:S03]  /*0a70*/  UISETP.NE.AND.EX UP0, UPT, URZ, URZ, UPT, UP0 ;  /* 0x000000ffff00728c */ /* 0x000fc6000bf05300 */
[----:B------:R-:W-:-:S04]  /*0a80*/  IADD3 R5, P1, PT, R5, -0x1, RZ ;  /* 0xffffffff05057810 */ /* 0x000fc80007f3e0ff */
[----:B------:R-:W-:Y:S01]  /*0a90*/  ISETP.GE.U32.AND P0, PT, R5, 0x3, PT ;  /* 0x000000030500780c */ /* 0x000fe20003f06070 */
[----:B------:R-:W-:-:S05]  /*0aa0*/  IMAD.X R5, RZ, RZ, -0x1, P1 ;  /* 0xffffffffff057424 */ /* 0x000fca00008e06ff */
[----:B------:R-:W-:-:S13]  /*0ab0*/  ISETP.GE.U32.AND.EX P0, PT, R5, RZ, PT, P0 ;  /* 0x000000ff0500720c */ /* 0x000fda0003f06100 */
[C---:B------:R-:W-:Y:S02]  /*0ac0*/  @P0 IMAD R5, R4.reuse, -0x2, R1 ;  /* 0xfffffffe04050824 */ /* 0x040fe400078e0201 */
[----:B------:R-:W-:-:S03]  /*0ad0*/  @P0 VIADD R4, R4, 0x4 ;  /* 0x0000000404040836 */ /* 0x000fc60000000000 */
[----:B------:R1:W-:Y:S04]  /*0ae0*/  @P0 STL.U16 [R5+0xe], RZ ;  /* 0x00000eff05000387 */ /* 0x0003e80000100400 */
[----:B------:R1:W-:Y:S04]  /*0af0*/  @P0 STL.U16 [R5+0xc], RZ ;  /* 0x00000cff05000387 */ /* 0x0003e80000100400 */
[----:B------:R1:W-:Y:S04]  /*0b00*/  @P0 STL.U16 [R5+0xa], RZ ;  /* 0x00000aff05000387 */ /* 0x0003e80000100400 */
[----:B------:R1:W-:Y:S01]  /*0b10*/  @P0 STL.U16 [R5+0x8], RZ ;  /* 0x000008ff05000387 */ /* 0x0003e20000100400 */
[----:B------:R-:W-:Y:S05]  /*0b20*/  BRA.U !UP0, `(.L_x_2) ;  /* 0x0000000108287547 */ /* 0x000fea000b800000 */
[----:B------:R-:W-:Y:S01]  /*0b30*/  IMAD R4, R4, -0x2, R1 ;  /* 0xfffffffe04047824 */ /* 0x000fe200078e0201 */
[----:B------:R-:W-:-:S04]  /*0b40*/  UISETP.NE.U32.AND UP0, UPT, UR11, 0x1, UPT ;  /* 0x000000010b00788c */ /* 0x000fc8000bf05070 */
[----:B------:R2:W-:Y:S01]  /*0b50*/  STL.U16 [R4+0xe], RZ ;  /* 0x00000eff04007387 */ /* 0x0005e20000100400 */
[----:B------:R-:W-:-:S09]  /*0b60*/  UISETP.NE.AND.EX UP0, UPT, URZ, URZ, UPT, UP0 ;  /* 0x000000ffff00728c */ /* 0x000fd2000bf05300 */
[----:B--2---:R-:W-:Y:S05]  /*0b70*/  BRA.U !UP0, `(.L_x_2) ;  /* 0x0000000108147547 */ /* 0x004fea000b800000 */
[----:B------:R-:W-:Y:S01]  /*0b80*/  UISETP.NE.U32.AND UP0, UPT, UR11, 0x2, UPT ;  /* 0x000000020b00788c */ /* 0x000fe2000bf05070 */
[----:B------:R2:W-:Y:S03]  /*0b90*/  STL.U16 [R4+0xc], RZ ;  /* 0x00000cff04007387 */ /* 0x0005e60000100400 */
[----:B------:R-:W-:-:S06]  /*0ba0*/  UISETP.NE.AND.EX UP0, UPT, URZ, URZ, UPT, UP0 ;  /* 0x000000ffff00728c */ /* 0x000fcc000bf05300 */
[----:B------:R-:W-:-:S13]  /*0bb0*/  PLOP3.LUT P0, PT, PT, PT, UP0, 0x80, 0x8 ;  /* 0x000000000008781c */ /* 0x000fda0003f0f008 */
[----:B------:R2:W-:Y:S02]  /*0bc0*/  @P0 STL.U16 [R4+0xa], RZ ;  /* 0x00000aff04000387 */ /* 0x0005e40000100400 */
.L_x_2:
[----:B------:R-:W-:Y:S05]  /*0bd0*/  BSYNC.RECONVERGENT B0 ;  /* 0x0000000000007941 */ /* 0x000fea0003800200 */
.L_x_1:
[----:B------:R-:W3:Y:S01]  /*0be0*/  LDCU.64 UR18, c[0x0][0x388] ;  /* 0x00007100ff1277ac */ /* 0x000ee20008000a00 */
[----:B------:R-:W-:Y:S01]  /*0bf0*/  SHF.R.U64 R8, R60, 0x4, RZ ;  /* 0x000000043c087819 */ /* 0x000fe200000012ff */
[----:B012---:R-:W0:Y:S01]  /*0c00*/  LDC.64 R4, c[0x0][0x3b8] ;  /* 0x0000ee00ff047b82 */ /* 0x007e220000000a00 */
[----:B------:R-:W-:Y:S02]  /*0c10*/  IMAD.U32 R7, RZ, RZ, UR7 ;  /* 0x00000007ff077e24 */ /* 0x000fe4000f8e00ff */
[----:B------:R-:W-:Y:S01]  /*0c20*/  IADD3 R9, P2, PT, R8, UR17, RZ ;  /* 0x0000001108097c10 */ /* 0x000fe2000ff5e0ff */
[----:B------:R-:W-:-:S03]  /*0c30*/  IMAD.U32 R6, RZ, RZ, UR6 ;  /* 0x00000006ff067e24 */ /* 0x000fc6000f8e00ff */
[----:B------:R-:W-:Y:S01]  /*0c40*/  ISETP.GE.U32.AND P1, PT, R9, UR12, PT ;  /* 0x0000000c09007c0c */ /* 0x000fe2000bf26070 */
[----:B------:R-:W-:Y:S01]  /*0c50*/  IMAD.X R11, RZ, RZ, UR16, P2 ;  /* 0x00000010ff0b7e24 */ /* 0x000fe200090e06ff */
[----:B------:R-:W1:Y:S01]  /*0c60*/  LDC.64 R12, c[0x0][0x3b0] ;  /* 0x0000ec00ff0c7b82 */ /* 0x000e620000000a00 */
[----:B---3--:R-:W-:-:S04]  /*0c70*/  ISETP.GE.U32.AND P0, PT, R54, UR18, PT ;  /* 0x0000001236007c0c */ /* 0x008fc8000bf06070 */
[----:B------:R-:W-:-:S04]  /*0c80*/  ISETP.GE.U32.AND.EX P0, PT, R7, UR19, PT, P0 ;  /* 0x0000001307007c0c */ /* 0x000fc8000bf06100 */
[----:B------:R-:W-:Y:S02]  /*0c90*/  ISETP.GE.U32.OR.EX P0, PT, R11, UR13, P0, P1 ;  /* 0x0000000d0b007c0c */ /* 0x000fe40008706510 */
[----:B------:R-:W-:-:S11]  /*0ca0*/  ISETP.GT.U32.AND P1, PT, R60, 0xff, PT ;  /* 0x000000ff3c00780c */ /* 0x000fd60003f24070 */
[----:B------:R-:W-:Y:S01]  /*0cb0*/  @!P0 MOV R6, R54 ;  /* 0x0000003600068202 */ /* 0x000fe20000000f00 */
[----:B0-----:R-:W-:-:S04]  /*0cc0*/  @!P0 IMAD R8, R11, R4, RZ ;  /* 0x000000040b088224 */ /* 0x001fc800078e02ff */
[----:B------:R-:W-:-:S04]  /*0cd0*/  @!P0 IMAD.WIDE.U32 R6, R9, R4, R6 ;  /* 0x0000000409068225 */ /* 0x000fc800078e0006 */
[----:B------:R-:W-:Y:S01]  /*0ce0*/  @!P0 IMAD R5, R9, R5, R8 ;  /* 0x0000000509058224 */ /* 0x000fe200078e0208 */
[----:B-1----:R-:W-:Y:S01]  /*0cf0*/  @!P0 LEA R12, P2, R6, R12, 0x1 ;  /* 0x0000000c060c8211 */ /* 0x002fe200078408ff */
[----:B------:R-:W2:Y:S02]  /*0d00*/  @!P1 LDL.128 R8, [R1] ;  /* 0x0000000001089983 */ /* 0x000ea40000100c00 */
[----:B------:R-:W-:-:S05]  /*0d10*/  @!P0 IMAD.IADD R5, R7, 0x1, R5 ;  /* 0x0000000107058824 */ /* 0x000fca00078e0205 */
[----:B------:R-:W-:Y:S02]  /*0d20*/  @!P0 LEA.HI.X R13, R6, R13, R5, 0x1, P2 ;  /* 0x0000000d060d8211 */ /* 0x000fe400010f0c05 */
[----:B------:R-:W-:Y:S02]  /*0d30*/  CS2R R4, SRZ ;  /* 0x0000000000047805 */ /* 0x000fe4000001ff00 */
[----:B------:R-:W-:-:S06]  /*0d40*/  CS2R R6, SRZ ;  /* 0x0000000000067805 */ /* 0x000fcc000001ff00 */
[----:B------:R2:W3:Y:S01]  /*0d50*/  @!P0 LDG.E.128 R4, desc[UR14][R12.64] ;  /* 0x0000000e0c048981 */ /* 0x0004e2000c1e1d00 */
[----:B------:R-:W0:Y:S01]  /*0d60*/  @!P1 S2R R15, SR_CgaCtaId ;  /* 0x00000000000f9919 */ /* 0x000e220000008800 */
[----:B------:R-:W-:Y:S01]  /*0d70*/  @!P1 MOV R14, 0x400 ;  /* 0x00000400000e9802 */ /* 0x000fe20000000f00 */
[----:B------:R-:W-:-:S03]  /*0d80*/  @!P1 IMAD.SHL.U32 R40, R60, 0x8, RZ ;  /* 0x000000083c289824 */ /* 0x000fc600078e00ff */
[----:B0-----:R-:W-:Y:S02]  /*0d90*/  @!P1 LEA R15, R15, R14, 0x18 ;  /* 0x0000000e0f0f9211 */ /* 0x001fe400078ec0ff */
[----:B------:R-:W-:-:S05]  /*0da0*/  @!P1 LOP3.LUT R14, R60, 0xfffffffe, RZ, 0xc0, !PT ;  /* 0xfffffffe3c0e9812 */ /* 0x000fca00078ec0ff */
[----:B------:R-:W-:Y:S01]  /*0db0*/  @!P1 IMAD.IADD R14, R15, 0x1, R14 ;  /* 0x000000010f0e9824 */ /* 0x000fe200078e020e */
[----:B------:R-:W-:-:S05]  /*0dc0*/  @!P1 LOP3.LUT R15, R40, 0x8, RZ, 0xc0, !PT ;  /* 0x00000008280f9812 */ /* 0x000fca00078ec0ff */
[----:B------:R-:W-:Y:S01]  /*0dd0*/  @!P1 IMAD R14, R15, 0x120, R14 ;  /* 0x000001200f0e9824 */ /* 0x000fe200078e020e */
[----:B------:R-:W-:Y:S01]  /*0de0*/  BSSY.RECONVERGENT B0, `(.L_x_9) ;  /* 0x0000063000007945 */ /* 0x000fe20003800200 */
[----:B--2---:R-:W-:Y:S02]  /*0df0*/  PRMT R13, R8, 0x7632, R13 ;  /* 0x00007632080d7816 */ /* 0x004fe4000000000d */
[----:B------:R-:W-:Y:S02]  /*0e00*/  PRMT R12, R9, 0x7632, R12 ;  /* 0x00007632090c7816 */ /* 0x000fe4000000000c */
[----:B------:R-:W-:Y:S02]  /*0e10*/  PRMT R15, R10, 0x7632, R15 ;  /* 0x000076320a0f7816 */ /* 0x000fe4000000000f */
[----:B------:R-:W-:Y:S01]  /*0e20*/  PRMT R40, R11, 0x7632, R40 ;  /* 0x000076320b287816 */ /* 0x000fe20000000028 */
[----:B------:R-:W-:Y:S04]  /*0e30*/  @!P1 STS.U16 [R14], R8 ;  /* 0x000000080e009388 */ /* 0x000fe80000000400 */
[----:B---3--:R0:W-:Y:S04]  /*0e40*/  STL.128 [R1+0x10], R4 ;  /* 0x0000100401007387 */ /* 0x0081e80000100c00 */
[----:B------:R1:W-:Y:S04]  /*0e50*/  @!P1 STS.U16 [R14+0x240], R9 ;  /* 0x000240090e009388 */ /* 0x0003e80000000400 */
[----:B------:R1:W-:Y:S01]  /*0e60*/  @!P1 STS.U16 [R14+0x480], R10 ;  /* 0x0004800a0e009388 */ /* 0x0003e20000000400 */
[----:B0-----:R-:W-:-:S03]  /*0e70*/  IADD3 R4, P2, PT, R54, 0x8, RZ ;  /* 0x0000000836047810 */ /* 0x001fc60007f5e0ff */
[----:B------:R1:W-:Y:S01]  /*0e80*/  @!P1 STS.U16 [R14+0x6c0], R11 ;  /* 0x0006c00b0e009388 */ /* 0x0003e20000000400 */
[----:B------:R-:W-:-:S03]  /*0e90*/  ISETP.GT.U32.AND P0, PT, R4, UR18, PT ;  /* 0x0000001204007c0c */ /* 0x000fc6000bf04070 */
[----:B------:R1:W-:Y:S01]  /*0ea0*/  @!P1 STS.U16 [R14+0x120], R13 ;  /* 0x0001200d0e009388 */ /* 0x0003e20000000400 */
[----:B------:R-:W-:-:S03]  /*0eb0*/  IMAD.X R4, RZ, RZ, UR7, P2 ;  /* 0x00000007ff047e24 */ /* 0x000fc600090e06ff */
[----:B------:R1:W-:Y:S04]  /*0ec0*/  @!P1 STS.U16 [R14+0x360], R12 ;  /* 0x0003600c0e009388 */ /* 0x0003e80000000400 */
[----:B------:R1:W-:Y:S04]  /*0ed0*/  @!P1 STS.U16 [R14+0x5a0], R15 ;  /* 0x0005a00f0e009388 */ /* 0x0003e80000000400 */
[----:B------:R1:W-:Y:S01]  /*0ee0*/  @!P1 STS.U16 [R14+0x7e0], R40 ;  /* 0x0007e0280e009388 */ /* 0x0003e20000000400 */
[----:B------:R-:W-:-:S13]  /*0ef0*/  ISETP.GT.U32.AND.EX P0, PT, R4, UR19, PT, P0 ;  /* 0x0000001304007c0c */ /* 0x000fda000bf04100 */
[----:B-1----:R-:W-:Y:S05]  /*0f00*/  @!P0 BRA `(.L_x_10) ;  /* 0x0000000400408947 */ /* 0x002fea0003800000 */
[----:B------:R-:W-:Y:S01]  /*0f10*/  IMAD.U32 R5, RZ, RZ, UR7 ;  /* 0x00000007ff057e24 */ /* 0x000fe2000f8e00ff */
[----:B------:R-:W-:Y:S01]  /*0f20*/  IADD3 R9, P0, PT, R54, -UR18, RZ ;  /* 0x8000001236097c10 */ /* 0x000fe2000ff1e0ff */
[----:B------:R-:W-:Y:S01]  /*0f30*/  IMAD.U32 R4, RZ, RZ, UR6 ;  /* 0x00000006ff047e24 */ /* 0x000fe2000f8e00ff */
[----:B------:R-:W-:Y:S02]  /*0f40*/  BSSY.RECONVERGENT B1, `(.L_x_11) ;  /* 0x0000018000017945 */ /* 0x000fe40003800200 */
[----:B------:R-:W-:Y:S02]  /*0f50*/  IADD3 R4, P2, PT, R9, 0x7, RZ ;  /* 0x0000000709047810 */ /* 0x000fe40007f5e0ff */
[----:B------:R-:W-:Y:S01]  /*0f60*/  IADD3.X R6, PT, PT, R5, ~UR19, RZ, P0, !PT ;  /* 0x8000001305067c10 */ /* 0x000fe200087fe4ff */
[----:B------:R-:W-:Y:S01]  /*0f70*/  IMAD.MOV.U32 R5, RZ, RZ, RZ ;  /* 0x000000ffff057224 */ /* 0x000fe200078e00ff */
[----:B------:R-:W-:-:S03]  /*0f80*/  ISETP.GE.U32.AND P0, PT, R4, 0xf, PT ;  /* 0x0000000f0400780c */ /* 0x000fc60003f06070 */
[----:B------:R-:W-:-:S05]  /*0f90*/  IMAD.X R4, RZ, RZ, R6, P2 ;  /* 0x000000ffff047224 */ /* 0x000fca00010e0606 */
[----:B------:R-:W-:-:S13]  /*0fa0*/  ISETP.GE.U32.AND.EX P0, PT, R4, RZ, PT, P0 ;  /* 0x000000ff0400720c */ /* 0x000fda0003f06100 */
[----:B------:R-:W-:Y:S05]  /*0fb0*/  @!P0 BRA `(.L_x_12) ;  /* 0x0000000000408947 */ /* 0x000fea0003800000 */
[----:B------:R-:W-:Y:S01]  /*0fc0*/  IADD3 R4, P0, PT, R9, 0x8, RZ ;  /* 0x0000000809047810 */ /* 0x000fe20007f1e0ff */
[----:B------:R-:W-:Y:S01]  /*0fd0*/  BSSY.RECONVERGENT B2, `(.L_x_13) ;  /* 0x000000d000027945 */ /* 0x000fe20003800200 */
[----:B------:R-:W-:Y:S02]  /*0fe0*/  IMAD.MOV.U32 R7, RZ, RZ, RZ ;  /* 0x000000ffff077224 */ /* 0x000fe400078e00ff */
[----:B------:R-:W-:Y:S01]  /*0ff0*/  IMAD.MOV.U32 R8, RZ, RZ, RZ ;  /* 0x000000ffff087224 */ /* 0x000fe200078e00ff */
[----:B------:R-:W-:Y:S01]  /*1000*/  LOP3.LUT R4, R4, 0xfffffff0, RZ, 0xc0, !PT ;  /* 0xfffffff004047812 */ /* 0x000fe200078ec0ff */
[----:B------:R-:W-:-:S07]  /*1010*/  IMAD.X R5, RZ, RZ, R6, P0 ;  /* 0x000000ffff057224 */ /* 0x000fce00000e0606 */
.L_x_14:
[C---:B------:R-:W-:Y:S01]  /*1020*/  IMAD R6, R7.reuse, -0x2, R56 ;  /* 0xfffffffe07067824 */ /* 0x040fe200078e0238 */
[----:B------:R-:W-:-:S04]  /*1030*/  IADD3 R7, P0, PT, R7, 0x10, RZ ;  /* 0x0000001007077810 */ /* 0x000fc80007f1e0ff */
[----:B------:R0:W-:Y:S01]  /*1040*/  STL.128 [R6], RZ ;  /* 0x000000ff06007387 */ /* 0x0001e20000100c00 */
[----:B------:R-:W-:Y:S01]  /*1050*/  IMAD.X R8, RZ, RZ, R8, P0 ;  /* 0x000000ffff087224 */ /* 0x000fe200000e0608 */
[----:B------:R-:W-:Y:S02]  /*1060*/  ISETP.NE.U32.AND P0, PT, R7, R4, PT ;  /* 0x000000040700720c */ /* 0x000fe40003f05070 */
[----:B------:R0:W-:Y:S02]  /*1070*/  STL.128 [R6+-0x10], RZ ;  /* 0xfffff0ff06007387 */ /* 0x0001e40000100c00 */
[----:B------:R-:W-:-:S13]  /*1080*/  ISETP.NE.AND.EX P0, PT, R8, R5, PT, P0 ;  /* 0x000000050800720c */ /* 0x000fda0003f05300 */
[----:B0-----:R-:W-:Y:S05]  /*1090*/  @P0 BRA `(.L_x_14) ;  /* 0xfffffffc00e00947 */ /* 0x001fea000383ffff */
[----:B------:R-:W-:Y:S05]  /*10a0*/  BSYNC.RECONVERGENT B2 ;  /* 0x0000000000027941 */ /* 0x000fea0003800200 */
.L_x_13:
[----:B------:R-:W-:-:S07]  /*10b0*/  MOV R5, R4 ;  /* 0x0000000400057202 */ /* 0x000fce0000000f00 */
.L_x_12:
[----:B------:R-:W-:Y:S05]  /*10c0*/  BSYNC.RECONVERGENT B1 ;  /* 0x0000000000017941 */ /* 0x000fea0003800200 */
.L_x_11:
[----:B------:R-:W-:-:S05]  /*10d0*/  VIADD R9, R9, 0x8 ;  /* 0x0000000809097836 */ /* 0x000fca0000000000 */
        /* <DEDUP_REMOVED lines=21> */
.L_x_16:
[----:B------:R-:W-:Y:S05]  /*1230*/  BSYNC.RECONVERGENT B1 ;  /* 0x0000000000017941 */ /* 0x000fea0003800200 */
.L_x_15:
[----:B------:R-:W-:-:S04]  /*1240*/  UIADD3 UR8, UPT, UPT, -UR18, 0x8, URZ ;  /* 0x0000000812087890 */ /* 0x000fc8000fffe1ff */
[----:B------:R-:W-:-:S09]  /*1250*/  ULOP3.LUT UP0, URZ, UR8, 0x7, URZ, 0xc0, !UPT ;  /* 0x0000000708ff7892 */ /* 0x000fd2000f80c0ff */
[----:B------:R-:W-:Y:S05]  /*1260*/  BRA.U !UP0, `(.L_x_10) ;  /* 0x0000000108687547 */ /* 0x000fea000b800000 */
[----:B------:R-:W-:-:S04]  /*1270*/  UIADD3 UR8, UPT, UPT, -UR18, URZ, URZ ;  /* 0x000000ff12087290 */ /* 0x000fc8000fffe1ff */
[----:B------:R-:W-:-:S04]  /*1280*/  ULOP3.LUT UR8, UR8, 0x7, URZ, 0xc0, !UPT ;  /* 0x0000000708087892 */ /* 0x000fc8000f8ec0ff */
[----:B------:R-:W-:-:S04]  /*1290*/  UIADD3 UR8, UP0, UPT, UR8, -0x1, URZ ;  /* 0xffffffff08087890 */ /* 0x000fc8000ff1e0ff */
[----:B------:R-:W-:Y:S02]  /*12a0*/  UIADD3.X UR9, UPT, UPT, URZ, -0x1, URZ, UP0, !UPT ;  /* 0xffffffffff097890 */ /* 0x000fe400087fe4ff */
[----:B------:R-:W-:-:S04]  /*12b0*/  UISETP.GE.U32.AND UP0, UPT, UR8, 0x3, UPT ;  /* 0x000000030800788c */ /* 0x000fc8000bf06070 */
[----:B------:R-:W-:-:S06]  /*12c0*/  UISETP.GE.U32.AND.EX UP0, UPT, UR9, URZ, UPT, UP0 ;  /* 0x000000ff0900728c */ /* 0x000fcc000bf06100 */
[----:B------:R-:W-:Y:S01]  /*12d0*/  PLOP3.LUT P0, PT, PT, PT, UP0, 0x80, 0x8 ;  /* 0x000000000008781c */ /* 0x000fe20003f0f008 */
[----:B------:R-:W-:-:S04]  /*12e0*/  UISETP.NE.U32.AND UP0, UPT, UR10, URZ, UPT ;  /* 0x000000ff0a00728c */ /* 0x000fc8000bf05070 */
[----:B------:R-:W-:-:S08]  /*12f0*/  UISETP.NE.AND.EX UP0, UPT, URZ, URZ, UPT, UP0 ;  /* 0x000000ffff00728c */ /* 0x000fd0000bf05300 */
[C---:B0-----:R-:W-:Y:S02]  /*1300*/  @P0 IMAD R4, R5.reuse, -0x2, R56 ;  /* 0xfffffffe05040824 */ /* 0x041fe400078e0238 */
        /* <DEDUP_REMOVED lines=16> */
.L_x_10:
[----:B------:R-:W-:Y:S05]  /*1410*/  BSYNC.RECONVERGENT B0 ;  /* 0x0000000000007941 */ /* 0x000fea0003800200 */
.L_x_9:
[----:B------:R-:W3:Y:S01]  /*1420*/  @!P1 LDL.128 R40, [R1+0x10] ;  /* 0x0000100001289983 */ /* 0x000ee20000100c00 */
[----:B01----:R-:W-:Y:S01]  /*1430*/  @!P1 MOV R4, 0x400 ;  /* 0x0000040000049802 */ /* 0x003fe20000000f00 */
[----:B------:R-:W-:Y:S01]  /*1440*/  UIADD3 UR8, UP0, UPT, UR12, 0xf, URZ ;  /* 0x0000000f0c087890 */ /* 0x000fe2000ff1e0ff */
[----:B------:R-:W-:Y:S05]  /*1450*/  WARPSYNC.ALL ;  /* 0x0000000000007948 */ /* 0x000fea0003800000 */
[----:B------:R-:W2:Y:S01]  /*1460*/  S2R R7, SR_LANEID ;  /* 0x0000000000077919 */ /* 0x000ea20000000000 */
[----:B------:R-:W-:Y:S01]  /*1470*/  @!P1 VIADD R4, R4, 0x1200 ;  /* 0x0000120004049836 */ /* 0x000fe20000000000 */
[----:B------:R-:W-:Y:S01]  /*1480*/  UIADD3.X UR9, UPT, UPT, URZ, UR13, URZ, UP0, !UPT ;  /* 0x0000000dff097290 */ /* 0x000fe200087fe4ff */
[----:B------:R-:W0:Y:S01]  /*1490*/  @!P1 S2R R9, SR_CgaCtaId ;  /* 0x0000000000099919 */ /* 0x000e220000008800 */
[----:B------:R-:W-:-:S02]  /*14a0*/  UIADD3 UR4, UP0, UPT, UR4, 0x1, URZ ;  /* 0x0000000104047890 */ /* 0x000fc4000ff1e0ff */
[----:B------:R-:W-:Y:S02]  /*14b0*/  USHF.R.U64 UR8, UR8, 0x4, UR9 ;  /* 0x0000000408087899 */ /* 0x000fe40008001209 */
[----:B------:R-:W-:Y:S02]  /*14c0*/  UIADD3.X UR5, UPT, UPT, URZ, UR5, URZ, UP0, !UPT ;  /* 0x00000005ff057290 */ /* 0x000fe400087fe4ff */
[----:B------:R-:W-:Y:S02]  /*14d0*/  USHF.R.U32.HI UR9, URZ, 0x4, UR9 ;  /* 0x00000004ff097899 */ /* 0x000fe40008011609 */
[----:B------:R-:W-:-:S04]  /*14e0*/  UISETP.NE.U32.AND UP0, UPT, UR4, UR8, UPT ;  /* 0x000000080400728c */ /* 0x000fc8000bf05070 */
[----:B------:R-:W-:Y:S01]  /*14f0*/  UISETP.NE.AND.EX UP0, UPT, UR5, UR9, UPT, UP0 ;  /* 0x000000090500728c */ /* 0x000fe2000bf05300 */
[--C-:B--2---:R-:W-:Y:S02]  /*1500*/  SHF.R.U32.HI R5, RZ, 0x3, R7.reuse ;  /* 0x00000003ff057819 */ /* 0x104fe40000011607 */
[----:B------:R-:W-:Y:S02]  /*1510*/  LOP3.LUT R6, R7, 0x7, RZ, 0xc0, !PT ;  /* 0x0000000707067812 */ /* 0x000fe400078ec0ff */
[----:B0-----:R-:W-:Y:S01]  /*1520*/  @!P1 LEA R9, R9, R4, 0x18 ;  /* 0x0000000409099211 */ /* 0x001fe200078ec0ff */
[C---:B------:R-:W-:Y:S01]  /*1530*/  IMAD.SHL.U32 R11, R5.reuse, 0x8, RZ ;  /* 0x00000008050b7824 */ /* 0x040fe200078e00ff */
[----:B------:R-:W-:Y:S01]  /*1540*/  @!P1 SHF.R.U32.HI R4, RZ, 0x4, R60 ;  /* 0x00000004ff049819 */ /* 0x000fe2000001163c */
[----:B------:R-:W-:Y:S01]  /*1550*/  IMAD.SHL.U32 R61, R5, 0x8, RZ ;  /* 0x00000008053d7824 */ /* 0x000fe200078e00ff */
[----:B------:R-:W-:Y:S01]  /*1560*/  SHF.R.U32.HI R7, RZ, 0x4, R7 ;  /* 0x00000004ff077819 */ /* 0x000fe20000011607 */
[----:B------:R-:W-:Y:S01]  /*1570*/  @!P1 IMAD.SHL.U32 R5, R60, 0x10, RZ ;  /* 0x000000103c059824 */ /* 0x000fe200078e00ff */
[--C-:B------:R-:W-:Y:S01]  /*1580*/  LOP3.LUT R8, R11, 0x8, R6.reuse, 0xe2, !PT ;  /* 0x000000080b087812 */ /* 0x100fe200078ee206 */
[----:B------:R-:W-:Y:S01]  /*1590*/  @!P1 IMAD R4, R4, 0x120, R9 ;  /* 0x0000012004049824 */ /* 0x000fe200078e0209 */
[----:B------:R-:W-:Y:S01]  /*15a0*/  LOP3.LUT R61, R61, 0x8, RZ, 0xe2, !PT ;  /* 0x000000083d3d7812 */ /* 0x000fe200078ee2ff */
[----:B------:R-:W-:Y:S01]  /*15b0*/  IMAD R6, R7, 0x8, R6 ;  /* 0x0000000807067824 */ /* 0x000fe200078e0206 */
[----:B------:R-:W-:Y:S01]  /*15c0*/  @!P1 LOP3.LUT R5, R5, 0xf0, RZ, 0xc0, !PT ;  /* 0x000000f005059812 */ /* 0x000fe200078ec0ff */
[----:B------:R-:W-:-:S02]  /*15d0*/  IMAD.SHL.U32 R7, R7, 0x8, RZ ;  /* 0x0000000807077824 */ /* 0x000fc400078e00ff */
[----:B------:R-:W-:Y:S02]  /*15e0*/  IMAD R61, R6, 0x90, R61 ;  /* 0x00000090063d7824 */ /* 0x000fe400078e023d */
[----:B------:R-:W-:Y:S01]  /*15f0*/  @!P1 IMAD.IADD R4, R4, 0x1, R5 ;  /* 0x0000000104049824 */ /* 0x000fe200078e0205 */
[----:B------:R-:W-:Y:S01]  /*1600*/  IADD3 R5, PT, PT, R59, 0x20, RZ ;  /* 0x000000203b057810 */ /* 0x000fe20007ffe0ff */
[----:B------:R-:W-:Y:S02]  /*1610*/  IMAD R8, R8, 0x90, R7 ;  /* 0x0000009008087824 */ /* 0x000fe400078e0207 */
[----:B------:R-:W-:Y:S02]  /*1620*/  IMAD.U32 R14, R61, 0x2, R58 ;  /* 0x000000023d0e7824 */ /* 0x000fe400078e003a */
[C---:B------:R-:W-:Y:S02]  /*1630*/  IMAD.U32 R6, R8.reuse, 0x2, R59 ;  /* 0x0000000208067824 */ /* 0x040fe400078e003b */
[----:B------:R-:W-:Y:S01]  /*1640*/  IMAD.U32 R8, R8, 0x2, R5 ;  /* 0x0000000208087824 */ /* 0x000fe200078e0005 */
[----:B---3--:R-:W-:Y:S01]  /*1650*/  @!P1 STS.128 [R4], R40 ;  /* 0x0000002804009388 */ /* 0x008fe20000000c00 */
[----:B------:R-:W-:Y:S06]  /*1660*/  BAR.SYNC.DEFER_BLOCKING 0x0 ;  /* 0x0000000000007b1d */ /* 0x000fec0000010000 */
[----:B------:R-:W-:Y:S04]  /*1670*/  LDSM.16.MT88.4 R4, [R6] ;  /* 0x000000000604783b */ /* 0x000fe80000004200 */
[----:B------:R-:W0:Y:S04]  /*1680*/  LDSM.16.MT88.4 R12, [R14] ;  /* 0x000000000e0c783b */ /* 0x000e280000004200 */
[----:B------:R-:W1:Y:S01]  /*1690*/  LDSM.16.MT88.4 R8, [R8] ;  /* 0x000000000808783b */ /* 0x000e620000004200 */
[C---:B0-----:R-:W-:Y:S08]  /*16a0*/  HMMA.16816.F16 R34, R12.reuse, R4, R34 ;  /* 0x000000040c22723c */ /* 0x041ff00000000822 */
[C---:B------:R-:W-:Y:S08]  /*16b0*/  HMMA.16816.F16 R32, R12.reuse, R6, R32 ;  /* 0x000000060c20723c */ /* 0x040ff00000000820 */
[C---:B-1----:R-:W-:Y:S08]  /*16c0*/  HMMA.16816.F16 R30, R12.reuse, R8, R30 ;  /* 0x000000080c1e723c */ /* 0x042ff0000000081e */
[----:B------:R-:W-:Y:S01]  /*16d0*/  HMMA.16816.F16 R28, R12, R10, R28 ;  /* 0x0000000a0c1c723c */ /* 0x000fe2000000081c */
[----:B------:R-:W-:-:S04]  /*16e0*/  VIADD R12, R58, 0x20 ;  /* 0x000000203a0c7836 */ /* 0x000fc80000000000 */
[----:B------:R-:W-:-:S06]  /*16f0*/  IMAD.U32 R13, R61, 0x2, R12 ;  /* 0x000000023d0d7824 */ /* 0x000fcc00078e000c */
[----:B------:R-:W0:Y:S02]  /*1700*/  LDSM.16.MT88.4 R12, [R13] ;  /* 0x000000000d0c783b */ /* 0x000e240000004200 */
[C---:B0-----:R-:W-:Y:S08]  /*1710*/  HMMA.16816.F16 R26, R12.reuse, R4, R26 ;  /* 0x000000040c1a723c */ /* 0x041ff0000000081a */
[C---:B------:R-:W-:Y:S08]  /*1720*/  HMMA.16816.F16 R24, R12.reuse, R6, R24 ;  /* 0x000000060c18723c */ /* 0x040ff00000000818 */
[C---:B------:R-:W-:Y:S08]  /*1730*/  HMMA.16816.F16 R22, R12.reuse, R8, R22 ;  /* 0x000000080c16723c */ /* 0x040ff00000000816 */
[----:B------:R-:W-:Y:S01]  /*1740*/  HMMA.16816.F16 R20, R12, R10, R20 ;  /* 0x0000000a0c14723c */ /* 0x000fe20000000814 */
[----:B------:R-:W-:-:S04]  /*1750*/  VIADD R12, R58, 0x40 ;  /* 0x000000403a0c7836 */ /* 0x000fc80000000000 */
[----:B------:R-:W-:-:S05]  /*1760*/  IMAD.U32 R40, R61, 0x2, R12 ;  /* 0x000000023d287824 */ /* 0x000fca00078e000c */
[----:B------:R-:W0:Y:S02]  /*1770*/  LDSM.16.MT88.4 R12, [R40] ;  /* 0x00000000280c783b */ /* 0x000e240000004200 */
[C---:B0-----:R-:W-:Y:S08]  /*1780*/  HMMA.16816.F16 R18, R12.reuse, R4, R18 ;  /* 0x000000040c12723c */ /* 0x041ff00000000812 */
[C---:B------:R-:W-:Y:S08]  /*1790*/  HMMA.16816.F16 R16, R12.reuse, R6, R16 ;  /* 0x000000060c10723c */ /* 0x040ff00000000810 */
[C---:B------:R-:W-:Y:S08]  /*17a0*/  HMMA.16816.F16 R2, R12.reuse, R8, R2 ;  /* 0x000000080c02723c */ /* 0x040ff00000000802 */
        /* <DEDUP_REMOVED lines=8> */
[----:B------:R-:W-:Y:S06]  /*1830*/  BAR.SYNC.DEFER_BLOCKING 0x0 ;  /* 0x0000000000007b1d */ /* 0x000fec0000010000 */
[----:B------:R-:W-:-:S13]  /*1840*/  BRA.U UP0, `(.L_x_17) ;  /* 0xffffffed001c7547 */ /* 0x000fda000b83ffff */
.L_x_0:
[----:B------:R-:W0:Y:S01]  /*1850*/  S2UR UR8, SR_CTAID.Y ;  /* 0x00000000000879c3 */ /* 0x000e220000002600 */
[----:B------:R-:W1:Y:S01]  /*1860*/  S2R R4, SR_LANEID ;  /* 0x0000000000047919 */ /* 0x000e620000000000 */
[----:B------:R-:W2:Y:S01]  /*1870*/  LDCU.64 UR22, c[0x0][0x388] ;  /* 0x00007100ff1677ac */ /* 0x000ea20008000a00 */
[C---:B------:R-:W-:Y:S01]  /*1880*/  IMAD.SHL.U32 R6, R50.reuse, 0x20, RZ ;  /* 0x0000002032067824 */ /* 0x040fe200078e00ff */
[----:B------:R-:W-:Y:S01]  /*1890*/  SHF.L.U64.HI R50, R50, 0x5, RZ ;  /* 0x0000000532327819 */ /* 0x000fe200000102ff */
[----:B------:R-:W-:Y:S01]  /*18a0*/  IMAD.MOV.U32 R5, RZ, RZ, RZ ;  /* 0x000000ffff057224 */ /* 0x000fe200078e00ff */
[----:B------:R-:W3:Y:S02]  /*18b0*/  LDCU.64 UR18, c[0x0][0x3c8] ;  /* 0x00007900ff1277ac */ /* 0x000ee40008000a00 */
[----:B------:R-:W4:Y:S01]  /*18c0*/  S2UR UR9, SR_CTAID.X ;  /* 0x00000000000979c3 */ /* 0x000f220000002500 */
[----:B------:R-:W5:Y:S01]  /*18d0*/  LDCU.U16 UR17, c[0x0][0x3c0] ;  /* 0x00007800ff1177ac */ /* 0x000f620008000400 */
[----:B------:R-:W5:Y:S01]  /*18e0*/  LDCU.U16 UR20, c[0x0][0x398] ;  /* 0x00007300ff1477ac */ /* 0x000f620008000400 */
[----:B0-----:R-:W-:-:S06]  /*18f0*/  USHF.L.U32 UR12, UR8, 0x7, URZ ;  /* 0x00000007080c7899 */ /* 0x001fcc00080006ff */
[C---:B------:R-:W-:Y:S01]  /*1900*/  LEA R11, P0, R0.reuse, UR12, 0x6 ;  /* 0x0000000c000b7c11 */ /* 0x040fe2000f8030ff */
[----:B----4-:R-:W-:Y:S01]  /*1910*/  UIMAD.WIDE.U32 UR8, UR9, 0x80, URZ ;  /* 0x00000080090878a5 */ /* 0x010fe2000f8e00ff */
[----:B-1----:R-:W-:Y:S02]  /*1920*/  SHF.R.U32.HI R13, RZ, 0x2, R4 ;  /* 0x00000002ff0d7819 */ /* 0x002fe40000011604 */
[----:B------:R-:W-:Y:S02]  /*1930*/  LEA.HI.X R0, R0, RZ, RZ, 0x6, P0 ;  /* 0x000000ff00007211 */ /* 0x000fe400000f34ff */
[----:B------:R-:W-:Y:S02]  /*1940*/  LOP3.LUT R4, R4, 0x3, RZ, 0xc0, !PT ;  /* 0x0000000304047812 */ /* 0x000fe400078ec0ff */
[----:B------:R-:W-:Y:S01]  /*1950*/  LOP3.LUT R6, R6, UR8, RZ, 0xfc, !PT ;  /* 0x0000000806067c12 */ /* 0x000fe2000f8efcff */
[----:B--2---:R-:W-:Y:S01]  /*1960*/  IMAD R0, R0, UR22, RZ ;  /* 0x0000001600007c24 */ /* 0x004fe2000f8e02ff */
[----:B------:R-:W-:Y:S01]  /*1970*/  LOP3.LUT R7, R50, UR9, RZ, 0xfc, !PT ;  /* 0x0000000932077c12 */ /* 0x000fe2000f8efcff */
[----:B------:R-:W-:-:S02]  /*1980*/  USHF.R.U32.HI UR9, URZ, 0x1, UR22 ;  /* 0x00000001ff097899 */ /* 0x000fc40008011616 */
[C---:B------:R-:W-:Y:S02]  /*1990*/  IMAD R9, R11.reuse, UR23, R0 ;  /* 0x000000170b097c24 */ /* 0x040fe4000f8e0200 */
[----:B------:R-:W-:-:S04]  /*19a0*/  IMAD.WIDE.U32 R14, R11, UR22, R6 ;  /* 0x000000160b0e7c25 */ /* 0x000fc8000f8e0006 */
[----:B------:R-:W-:Y:S01]  /*19b0*/  IMAD.WIDE.U32 R4, R13, UR9, R4 ;  /* 0x000000090d047c25 */ /* 0x000fe2000f8e0004 */
[----:B---3--:R-:W-:Y:S02]  /*19c0*/  LEA R13, P0, R14, UR18, 0x1 ;  /* 0x000000120e0d7c11 */ /* 0x008fe4000f8008ff */
[----:B------:R-:W-:Y:S02]  /*19d0*/  IADD3 R15, PT, PT, R15, R9, RZ ;  /* 0x000000090f0f7210 */ /* 0x000fe40007ffe0ff */
[----:B------:R-:W-:Y:S02]  /*19e0*/  LEA R12, P1, R4, R13, 0x2 ;  /* 0x0000000d040c7211 */ /* 0x000fe400078210ff */
[----:B------:R-:W-:-:S04]  /*19f0*/  LEA.HI.X R15, R14, UR19, R15, 0x1, P0 ;  /* 0x000000130e0f7c11 */ /* 0x000fc800080f0c0f */
[----:B------:R-:W-:Y:S01]  /*1a00*/  LEA.HI.X R13, R4, R15, R5, 0x2, P1 ;  /* 0x0000000f040d7211 */ /* 0x000fe200008f1405 */
[----:B------:R-:W-:-:S04]  /*1a10*/  IMAD.U32 R15, RZ, RZ, UR9 ;  /* 0x00000009ff0f7e24 */ /* 0x000fc8000f8e00ff */
[----:B------:R-:W-:Y:S01]  /*1a20*/  IMAD.WIDE.U32 R14, R15, 0x20, R12 ;  /* 0x000000200f0e7825 */ /* 0x000fe200078e000c */
[----:B------:R-:W5:Y:S04]  /*1a30*/  LDG.E R0, desc[UR14][R12.64] ;  /* 0x0000000e0c007981 */ /* 0x000f68000c1e1900 */
[----:B------:R-:W2:Y:S04]  /*1a40*/  LDG.E R8, desc[UR14][R14.64] ;  /* 0x0000000e0e087981 */ /* 0x000ea8000c1e1900 */
[----:B------:R-:W3:Y:S04]  /*1a50*/  LDG.E R10, desc[UR14][R12.64+0x10] ;  /* 0x0000100e0c0a7981 */ /* 0x000ee8000c1e1900 */
[----:B------:R-:W4:Y:S01]  /*1a60*/  LDG.E R40, desc[UR14][R14.64+0x10] ;  /* 0x0000100e0e287981 */ /* 0x000f22000c1e1900 */
[----:B-----5:R-:W-:-:S02]  /*1a70*/  HMUL2 R0, R0, UR17.H0_H0 ;  /* 0x2000001100007c32 */ /* 0x020fc40008000000 */
[----:B--2---:R-:W-:Y:S02]  /*1a80*/  HMUL2 R8, R8, UR17.H0_H0 ;  /* 0x2000001108087c32 */ /* 0x004fe40008000000 */
[----:B------:R-:W-:Y:S02]  /*1a90*/  HFMA2 R41, R34, UR20.H0_H0, R0 ;  /* 0x2000001422297c31 */ /* 0x000fe40008000000 */
[----:B---3--:R-:W-:Y:S02]  /*1aa0*/  HMUL2 R10, R10, UR17.H0_H0 ;  /* 0x200000110a0a7c32 */ /* 0x008fe40008000000 */
[----:B------:R-:W-:Y:S01]  /*1ab0*/  HFMA2 R35, R35, UR20.H0_H0, R8 ;  /* 0x2000001423237c31 */ /* 0x000fe20008000008 */
[----:B------:R0:W-:Y:S01]  /*1ac0*/  STG.E desc[UR14][R12.64], R41 ;  /* 0x000000290c007986 */ /* 0x0001e2000c10190e */
[----:B----4-:R-:W-:Y:S02]  /*1ad0*/  HMUL2 R40, R40, UR17.H0_H0 ;  /* 0x2000001128287c32 */ /* 0x010fe40008000000 */
[----:B------:R-:W-:Y:S01]  /*1ae0*/  HFMA2 R43, R32, UR20.H0_H0, R10 ;  /* 0x20000014202b7c31 */ /* 0x000fe2000800000a */
[----:B------:R1:W-:Y:S01]  /*1af0*/  STG.E desc[UR14][R14.64], R35 ;  /* 0x000000230e007986 */ /* 0x0003e2000c10190e */
[----:B------:R-:W-:-:S03]  /*1b00*/  HFMA2 R51, R33, UR20.H0_H0, R40 ;  /* 0x2000001421337c31 */ /* 0x000fc60008000028 */
[----:B------:R-:W-:Y:S04]  /*1b10*/  STG.E desc[UR14][R12.64+0x10], R43 ;  /* 0x0000102b0c007986 */ /* 0x000fe8000c10190e */
[----:B------:R2:W-:Y:S04]  /*1b20*/  STG.E desc[UR14][R14.64+0x10], R51 ;  /* 0x000010330e007986 */ /* 0x0005e8000c10190e */
[----:B------:R-:W3:Y:S04]  /*1b30*/  LDG.E R0, desc[UR14][R12.64+0x20] ;  /* 0x0000200e0c007981 */ /* 0x000ee8000c1e1900 */
[----:B------:R-:W4:Y:S04]  /*1b40*/  LDG.E R8, desc[UR14][R14.64+0x20] ;  /* 0x0000200e0e087981 */ /* 0x000f28000c1e1900 */
[----:B------:R-:W5:Y:S04]  /*1b50*/  LDG.E R10, desc[UR14][R12.64+0x30] ;  /* 0x0000300e0c0a7981 */ /* 0x000f68000c1e1900 */
[----:B------:R-:W5:Y:S01]  /*1b60*/  LDG.E R34, desc[UR14][R14.64+0x30] ;  /* 0x0000300e0e227981 */ /* 0x000f62000c1e1900 */
[----:B------:R-:W-:-:S02]  /*1b70*/  USHF.L.U32 UR13, UR22, 0x4, URZ ;  /* 0x00000004160d7899 */ /* 0x000fc400080006ff */
[----:B------:R-:W-:-:S04]  /*1b80*/  USHF.L.U64.HI UR16, UR22, 0x4, UR23 ;  /* 0x0000000416107899 */ /* 0x000fc80008010217 */
[----:B------:R-:W-:Y:S02]  /*1b90*/  IMAD.U32 R32, RZ, RZ, UR13 ;  /* 0x0000000dff207e24 */ /* 0x000fe4000f8e00ff */
[----:B------:R-:W-:Y:S02]  /*1ba0*/  IMAD.U32 R33, RZ, RZ, UR16 ;  /* 0x00000010ff217e24 */ /* 0x000fe4000f8e00ff */
[----:B------:R-:W-:-:S03]  /*1bb0*/  IMAD.WIDE.U32 R32, R11, UR22, R32 ;  /* 0x000000160b207c25 */ /* 0x000fc6000f8e0020 */
[----:B0-----:R-:W-:-:S04]  /*1bc0*/  IADD3 R41, P0, PT, R6, R32, RZ ;  /* 0x0000002006297210 */ /* 0x001fc80007f1e0ff */
[----:B------:R-:W-:Y:S02]  /*1bd0*/  IADD3.X R32, PT, PT, R7, R9, R33, P0, !PT ;  /* 0x0000000907207210 */ /* 0x000fe400007fe421 */
[----:B-1----:R-:W-:-:S04]  /*1be0*/  LEA R35, P0, R41, UR18, 0x1 ;  /* 0x0000001229237c11 */ /* 0x002fc8000f8008ff */
[----:B------:R-:W-:Y:S01]  /*1bf0*/  LEA.HI.X R41, R41, UR19, R32, 0x1, P0 ;  /* 0x0000001329297c11 */ /* 0x000fe200080f0c20 */
[----:B--2---:R-:W-:Y:S02]  /*1c00*/  IMAD.U32 R51, RZ, RZ, UR9 ;  /* 0x00000009ff337e24 */ /* 0x004fe4000f8e00ff */
[----:B---3--:R-:W-:Y:S02]  /*1c10*/  HMUL2 R0, R0, UR17.H0_H0 ;  /* 0x2000001100007c32 */ /* 0x008fe40008000000 */
[----:B----4-:R-:W-:Y:S02]  /*1c20*/  HMUL2 R8, R8, UR17.H0_H0 ;  /* 0x2000001108087c32 */ /* 0x010fe40008000000 */
[----:B------:R-:W-:Y:S01]  /*1c30*/  HFMA2 R33, R30, UR20.H0_H0, R0 ;  /* 0x200000141e217c31 */ /* 0x000fe20008000000 */
[C---:B------:R-:W-:Y:S01]  /*1c40*/  LEA R30, P0, R4.reuse, R35, 0x2 ;  /* 0x00000023041e7211 */ /* 0x040fe200078010ff */
[----:B-----5:R-:W-:Y:S02]  /*1c50*/  HMUL2 R10, R10, UR17.H0_H0 ;  /* 0x200000110a0a7c32 */ /* 0x020fe40008000000 */
[----:B------:R-:W-:Y:S01]  /*1c60*/  HFMA2 R35, R31, UR20.H0_H0, R8 ;  /* 0x200000141f237c31 */ /* 0x000fe20008000008 */
[----:B------:R-:W-:Y:S01]  /*1c70*/  LEA.HI.X R31, R4, R41, R5, 0x2, P0 ;  /* 0x00000029041f7211 */ /* 0x000fe200000f1405 */
[----:B------:R-:W-:-:S02]  /*1c80*/  HMUL2 R34, R34, UR17.H0_H0 ;  /* 0x2000001122227c32 */ /* 0x000fc40008000000 */
[----:B------:R-:W-:Y:S02]  /*1c90*/  HFMA2 R41, R28, UR20.H0_H0, R10 ;  /* 0x200000141c297c31 */ /* 0x000fe4000800000a */
[----:B------:R-:W-:Y:S01]  /*1ca0*/  HFMA2 R43, R29, UR20.H0_H0, R34 ;  /* 0x200000141d2b7c31 */ /* 0x000fe20008000022 */
[----:B------:R-:W-:Y:S01]  /*1cb0*/  STG.E desc[UR14][R12.64+0x20], R33 ;  /* 0x000020210c007986 */ /* 0x000fe2000c10190e */
[----:B------:R-:W-:-:S03]  /*1cc0*/  IMAD.WIDE.U32 R28, R51, 0x20, R30 ;  /* 0x00000020331c7825 */ /* 0x000fc600078e001e */
[----:B------:R-:W-:Y:S04]  /*1cd0*/  STG.E desc[UR14][R14.64+0x20], R35 ;  /* 0x000020230e007986 */ /* 0x000fe8000c10190e */
[----:B------:R0:W-:Y:S04]  /*1ce0*/  STG.E desc[UR14][R12.64+0x30], R41 ;  /* 0x000030290c007986 */ /* 0x0001e8000c10190e */
[----:B------:R1:W-:Y:S04]  /*1cf0*/  STG.E desc[UR14][R14.64+0x30], R43 ;  /* 0x0000302b0e007986 */ /* 0x0003e8000c10190e */
[----:B------:R-:W0:Y:S04]  /*1d00*/  LDG.E R0, desc[UR14][R30.64] ;  /* 0x0000000e1e007981 */ /* 0x000e28000c1e1900 */
[----:B------:R-:W2:Y:S04]  /*1d10*/  LDG.E R8, desc[UR14][R28.64] ;  /* 0x0000000e1c087981 */ /* 0x000ea8000c1e1900 */
[----:B------:R-:W3:Y:S04]  /*1d20*/  LDG.E R10, desc[UR14][R30.64+0x10] ;  /* 0x0000100e1e0a7981 */ /* 0x000ee8000c1e1900 */
[----:B------:R-:W4:Y:S01]  /*1d30*/  LDG.E R32, desc[UR14][R28.64+0x10] ;  /* 0x0000100e1c207981 */ /* 0x000f22000c1e1900 */
[----:B0-----:R-:W-:-:S02]  /*1d40*/  HMUL2 R13, R0, UR17.H0_H0 ;  /* 0x20000011000d7c32 */ /* 0x001fc40008000000 */
[----:B--2---:R-:W-:Y:S02]  /*1d50*/  HMUL2 R8, R8, UR17.H0_H0 ;  /* 0x2000001108087c32 */ /* 0x004fe40008000000 */
[----:B------:R-:W-:Y:S02]  /*1d60*/  HFMA2 R33, R26, UR20.H0_H0, R13 ;  /* 0x200000141a217c31 */ /* 0x000fe4000800000d */
[----:B---3--:R-:W-:Y:S02]  /*1d70*/  HMUL2 R10, R10, UR17.H0_H0 ;  /* 0x200000110a0a7c32 */ /* 0x008fe40008000000 */
[----:B------:R-:W-:Y:S02]  /*1d80*/  HFMA2 R27, R27, UR20.H0_H0, R8 ;  /* 0x200000141b1b7c31 */ /* 0x000fe40008000008 */
[----:B----4-:R-:W-:Y:S02]  /*1d90*/  HMUL2 R32, R32, UR17.H0_H0 ;  /* 0x2000001120207c32 */ /* 0x010fe40008000000 */
[----:B-1----:R-:W-:-:S02]  /*1da0*/  HFMA2 R15, R24, UR20.H0_H0, R10 ;  /* 0x20000014180f7c31 */ /* 0x002fc4000800000a */
[----:B------:R-:W-:Y:S01]  /*1db0*/  HFMA2 R25, R25, UR20.H0_H0, R32 ;  /* 0x2000001419197c31 */ /* 0x000fe20008000020 */
[----:B------:R-:W-:Y:S04]  /*1dc0*/  STG.E desc[UR14][R30.64], R33 ;  /* 0x000000211e007986 */ /* 0x000fe8000c10190e */
[----:B------:R-:W-:Y:S04]  /*1dd0*/  STG.E desc[UR14][R28.64], R27 ;  /* 0x0000001b1c007986 */ /* 0x000fe8000c10190e */
[----:B------:R-:W-:Y:S04]  /*1de0*/  STG.E desc[UR14][R30.64+0x10], R15 ;  /* 0x0000100f1e007986 */ /* 0x000fe8000c10190e */
[----:B------:R0:W-:Y:S04]  /*1df0*/  STG.E desc[UR14][R28.64+0x10], R25 ;  /* 0x000010191c007986 */ /* 0x0001e8000c10190e */
[----:B------:R-:W2:Y:S04]  /*1e00*/  LDG.E R8, desc[UR14][R28.64+0x20] ;  /* 0x0000200e1c087981 */ /* 0x000ea8000c1e1900 */
[----:B------:R-:W3:Y:S04]  /*1e10*/  LDG.E R0, desc[UR14][R30.64+0x20] ;  /* 0x0000200e1e007981 */ /* 0x000ee8000c1e1900 */
[----:B------:R-:W4:Y:S04]  /*1e20*/  LDG.E R24, desc[UR14][R28.64+0x30] ;  /* 0x0000300e1c187981 */ /* 0x000f28000c1e1900 */
[----:B------:R-:W5:Y:S01]  /*1e30*/  LDG.E R14, desc[UR14][R30.64+0x30] ;  /* 0x0000300e1e0e7981 */ /* 0x000f62000c1e1900 */
[----:B------:R-:W-:-:S02]  /*1e40*/  USHF.L.U32 UR12, UR22, 0x5, URZ ;  /* 0x00000005160c7899 */ /* 0x000fc400080006ff */
[----:B------:R-:W-:-:S04]  /*1e50*/  USHF.L.U64.HI UR8, UR22, 0x5, UR23 ;  /* 0x0000000516087899 */ /* 0x000fc80008010217 */
[----:B------:R-:W-:Y:S02]  /*1e60*/  IMAD.U32 R12, RZ, RZ, UR12 ;  /* 0x0000000cff0c7e24 */ /* 0x000fe4000f8e00ff */
[----:B------:R-:W-:Y:S02]  /*1e70*/  IMAD.U32 R13, RZ, RZ, UR8 ;  /* 0x00000008ff0d7e24 */ /* 0x000fe4000f8e00ff */
[----:B------:R-:W-:-:S04]  /*1e80*/  IMAD.WIDE.U32 R10, R11, UR22, R12 ;  /* 0x000000160b0a7c25 */ /* 0x000fc8000f8e000c */
[----:B------:R-:W-:Y:S01]  /*1e90*/  IMAD.IADD R11, R9, 0x1, R11 ;  /* 0x00000001090b7824 */ /* 0x000fe200078e020b */
[----:B------:R-:W-:-:S04]  /*1ea0*/  IADD3 R12, P0, PT, R6, R10, RZ ;  /* 0x0000000a060c7210 */ /* 0x000fc80007f1e0ff */
[----:B------:R-:W-:Y:S01]  /*1eb0*/  LEA R13, P1, R12, UR18, 0x1 ;  /* 0x000000120c0d7c11 */ /* 0x000fe2000f8208ff */
[----:B0-----:R-:W-:-:S05]  /*1ec0*/  IMAD.X R25, R11, 0x1, R7, P0 ;  /* 0x000000010b197824 */ /* 0x001fca00000e0607 */
[----:B------:R-:W-:Y:S01]  /*1ed0*/  LEA.HI.X R25, R12, UR19, R25, 0x1, P1 ;  /* 0x000000130c197c11 */ /* 0x000fe200088f0c19 */
[----:B--2---:R-:W-:Y:S01]  /*1ee0*/  HMUL2 R9, R8, UR17.H0_H0 ;  /* 0x2000001108097c32 */ /* 0x004fe20008000000 */
[C---:B------:R-:W-:Y:S01]  /*1ef0*/  LEA R8, P0, R4.reuse, R13, 0x2 ;  /* 0x0000000d04087211 */ /* 0x040fe200078010ff */
[----:B---3--:R-:W-:Y:S02]  /*1f00*/  HMUL2 R0, R0, UR17.H0_H0 ;  /* 0x2000001100007c32 */ /* 0x008fe40008000000 */
[----:B------:R-:W-:Y:S02]  /*1f10*/  HFMA2 R23, R23, UR20.H0_H0, R9 ;  /* 0x2000001417177c31 */ /* 0x000fe40008000009 */
[----:B----4-:R-:W-:Y:S01]  /*1f20*/  HMUL2 R24, R24, UR17.H0_H0 ;  /* 0x2000001118187c32 */ /* 0x010fe20008000000 */
[----:B------:R-:W-:Y:S01]  /*1f30*/  LEA.HI.X R9, R4, R25, R5, 0x2, P0 ;  /* 0x0000001904097211 */ /* 0x000fe200000f1405 */
[----:B------:R-:W-:Y:S02]  /*1f40*/  HFMA2 R15, R22, UR20.H0_H0, R0 ;  /* 0x20000014160f7c31 */ /* 0x000fe40008000000 */
[----:B-----5:R-:W-:-:S02]  /*1f50*/  HMUL2 R14, R14, UR17.H0_H0 ;  /* 0x200000110e0e7c32 */ /* 0x020fc40008000000 */
[----:B------:R-:W-:Y:S02]  /*1f60*/  IMAD.U32 R13, RZ, RZ, UR9 ;  /* 0x00000009ff0d7e24 */ /* 0x000fe4000f8e00ff */
[----:B------:R-:W-:Y:S02]  /*1f70*/  HFMA2 R25, R21, UR20.H0_H0, R24 ;  /* 0x2000001415197c31 */ /* 0x000fe40008000018 */
[----:B------:R-:W-:Y:S01]  /*1f80*/  HFMA2 R21, R20, UR20.H0_H0, R14 ;  /* 0x2000001414157c31 */ /* 0x000fe2000800000e */
[----:B------:R0:W-:Y:S01]  /*1f90*/  STG.E desc[UR14][R30.64+0x20], R15 ;  /* 0x0000200f1e007986 */ /* 0x0001e2000c10190e */
[----:B------:R-:W-:-:S03]  /*1fa0*/  IMAD.WIDE.U32 R12, R13, 0x20, R8 ;  /* 0x000000200d0c7825 */ /* 0x000fc600078e0008 */
[----:B------:R-:W-:Y:S04]  /*1fb0*/  STG.E desc[UR14][R28.64+0x20], R23 ;  /* 0x000020171c007986 */ /* 0x000fe8000c10190e */
[----:B------:R1:W-:Y:S04]  /*1fc0*/  STG.E desc[UR14][R30.64+0x30], R21 ;  /* 0x000030151e007986 */ /* 0x0003e8000c10190e */
[----:B------:R-:W-:Y:S04]  /*1fd0*/  STG.E desc[UR14][R28.64+0x30], R25 ;  /* 0x000030191c007986 */ /* 0x000fe8000c10190e */
[----:B------:R-:W2:Y:S04]  /*1fe0*/  LDG.E R0, desc[UR14][R8.64] ;  /* 0x0000000e08007981 */ /* 0x000ea8000c1e1900 */
[----:B------:R-:W3:Y:S04]  /*1ff0*/  LDG.E R14, desc[UR14][R12.64] ;  /* 0x0000000e0c0e7981 */ /* 0x000ee8000c1e1900 */
[----:B------:R-:W4:Y:S04]  /*2000*/  LDG.E R20, desc[UR14][R8.64+0x10] ;  /* 0x0000100e08147981 */ /* 0x000f28000c1e1900 */
[----:B------:R-:W5:Y:S01]  /*2010*/  LDG.E R22, desc[UR14][R12.64+0x10] ;  /* 0x0000100e0c167981 */ /* 0x000f62000c1e1900 */
[----:B--2---:R-:W-:-:S02]  /*2020*/  HMUL2 R0, R0, UR17.H0_H0 ;  /* 0x2000001100007c32 */ /* 0x004fc40008000000 */
[----:B---3--:R-:W-:Y:S02]  /*2030*/  HMUL2 R14, R14, UR17.H0_H0 ;  /* 0x200000110e0e7c32 */ /* 0x008fe40008000000 */
[----:B0-----:R-:W-:Y:S02]  /*2040*/  HFMA2 R15, R18, UR20.H0_H0, R0 ;  /* 0x20000014120f7c31 */ /* 0x001fe40008000000 */
[----:B----4-:R-:W-:Y:S02]  /*2050*/  HMUL2 R20, R20, UR17.H0_H0 ;  /* 0x2000001114147c32 */ /* 0x010fe40008000000 */
[----:B------:R-:W-:Y:S02]  /*2060*/  HFMA2 R19, R19, UR20.H0_H0, R14 ;  /* 0x2000001413137c31 */ /* 0x000fe4000800000e */
[----:B-----5:R-:W-:Y:S02]  /*2070*/  HMUL2 R22, R22, UR17.H0_H0 ;  /* 0x2000001116167c32 */ /* 0x020fe40008000000 */
[----:B-1----:R-:W-:-:S02]  /*2080*/  HFMA2 R21, R16, UR20.H0_H0, R20 ;  /* 0x2000001410157c31 */ /* 0x002fc40008000014 */
[----:B------:R-:W-:Y:S01]  /*2090*/  HFMA2 R17, R17, UR20.H0_H0, R22 ;  /* 0x2000001411117c31 */ /* 0x000fe20008000016 */
[----:B------:R0:W-:Y:S04]  /*20a0*/  STG.E desc[UR14][R8.64], R15 ;  /* 0x0000000f08007986 */ /* 0x0001e8000c10190e */
[----:B------:R-:W-:Y:S04]  /*20b0*/  STG.E desc[UR14][R12.64], R19 ;  /* 0x000000130c007986 */ /* 0x000fe8000c10190e */
[----:B------:R-:W-:Y:S04]  /*20c0*/  STG.E desc[UR14][R8.64+0x10], R21 ;  /* 0x0000101508007986 */ /* 0x000fe8000c10190e */
[----:B------:R-:W-:Y:S04]  /*20d0*/  STG.E desc[UR14][R12.64+0x10], R17 ;  /* 0x000010110c007986 */ /* 0x000fe8000c10190e */
[----:B------:R-:W2:Y:S04]  /*20e0*/  LDG.E R0, desc[UR14][R8.64+0x20] ;  /* 0x0000200e08007981 */ /* 0x000ea8000c1e1900 */
[----:B------:R-:W3:Y:S04]  /*20f0*/  LDG.E R14, desc[UR14][R12.64+0x20] ;  /* 0x0000200e0c0e7981 */ /* 0x000ee8000c1e1900 */
[----:B------:R-:W4:Y:S04]  /*2100*/  LDG.E R16, desc[UR14][R8.64+0x30] ;  /* 0x0000300e08107981 */ /* 0x000f28000c1e1900 */
[----:B------:R-:W5:Y:S01]  /*2110*/  LDG.E R18, desc[UR14][R12.64+0x30] ;  /* 0x0000300e0c127981 */ /* 0x000f62000c1e1900 */
[----:B------:R-:W-:-:S04]  /*2120*/  IADD3 R10, P0, P1, R6, UR13, R10 ;  /* 0x0000000d060a7c10 */ /* 0x000fc8000f91e00a */
[----:B------:R-:W-:Y:S02]  /*2130*/  IADD3.X R11, PT, PT, R7, UR16, R11, P0, P1 ;  /* 0x00000010070b7c10 */ /* 0x000fe400087e240b */
[----:B------:R-:W-:-:S04]  /*2140*/  LEA R7, P0, R10, UR18, 0x1 ;  /* 0x000000120a077c11 */ /* 0x000fc8000f8008ff */
[----:B------:R-:W-:Y:S02]  /*2150*/  LEA.HI.X R11, R10, UR19, R11, 0x1, P0 ;  /* 0x000000130a0b7c11 */ /* 0x000fe400080f0c0b */
[----:B------:R-:W-:-:S04]  /*2160*/  LEA R6, P0, R4, R7, 0x2 ;  /* 0x0000000704067211 */ /* 0x000fc800078010ff */
[----:B------:R-:W-:Y:S01]  /*2170*/  LEA.HI.X R7, R4, R11, R5, 0x2, P0 ;  /* 0x0000000b04077211 */ /* 0x000fe200000f1405 */
[----:B--2---:R-:W-:Y:S02]  /*2180*/  HMUL2 R0, R0, UR17.H0_H0 ;  /* 0x2000001100007c32 */ /* 0x004fe40008000000 */
[----:B---3--:R-:W-:Y:S02]  /*2190*/  HMUL2 R14, R14, UR17.H0_H0 ;  /* 0x200000110e0e7c32 */ /* 0x008fe40008000000 */
[----:B------:R-:W-:Y:S02]  /*21a0*/  HFMA2 R5, R2, UR20.H0_H0, R0 ;  /* 0x2000001402057c31 */ /* 0x000fe40008000000 */
[----:B----4-:R-:W-:Y:S02]  /*21b0*/  HMUL2 R22, R16, UR17.H0_H0 ;  /* 0x2000001110167c32 */ /* 0x010fe40008000000 */
[----:B------:R-:W-:Y:S02]  /*21c0*/  HFMA2 R11, R3, UR20.H0_H0, R14 ;  /* 0x20000014030b7c31 */ /* 0x000fe4000800000e */
[----:B-----5:R-:W-:-:S02]  /*21d0*/  HMUL2 R18, R18, UR17.H0_H0 ;  /* 0x2000001112127c32 */ /* 0x020fc40008000000 */
[----:B------:R-:W-:Y:S02]  /*21e0*/  IMAD.U32 R3, RZ, RZ, UR9 ;  /* 0x00000009ff037e24 */ /* 0x000fe4000f8e00ff */
[----:B0-----:R-:W-:Y:S02]  /*21f0*/  HFMA2 R15, R44, UR20.H0_H0, R22 ;  /* 0x200000142c0f7c31 */ /* 0x001fe40008000016 */
        /* <DEDUP_REMOVED lines=12> */
[----:B------:R-:W-:Y:S02]  /*22c0*/  HFMA2 R23, R46, UR20.H0_H0, R23 ;  /* 0x200000142e177c31 */ /* 0x000fe40008000017 */
[----:B----4-:R-:W-:Y:S02]  /*22d0*/  HMUL2 R24, R10, UR17.H0_H0 ;  /* 0x200000110a187c32 */ /* 0x010fe40008000000 */
[----:B------:R-:W-:Y:S02]  /*22e0*/  HFMA2 R47, R47, UR20.H0_H0, R4 ;  /* 0x200000142f2f7c31 */ /* 0x000fe40008000004 */
[----:B-----5:R-:W-:Y:S02]  /*22f0*/  HMUL2 R14, R14, UR17.H0_H0 ;  /* 0x200000110e0e7c32 */ /* 0x020fe40008000000 */
[----:B0-----:R-:W-:-:S02]  /*2300*/  HFMA2 R5, R48, UR20.H0_H0, R24 ;  /* 0x2000001430057c31 */ /* 0x001fc40008000018 */
[----:B------:R-:W-:Y:S01]  /*2310*/  HFMA2 R49, R49, UR20.H0_H0, R14 ;  /* 0x2000001431317c31 */ /* 0x000fe2000800000e */
[----:B------:R-:W-:Y:S04]  /*2320*/  STG.E desc[UR14][R6.64], R23 ;  /* 0x0000001706007986 */ /* 0x000fe8000c10190e */
[----:B------:R-:W-:Y:S04]  /*2330*/  STG.E desc[UR14][R2.64], R47 ;  /* 0x0000002f02007986 */ /* 0x000fe8000c10190e */
[----:B------:R-:W-:Y:S04]  /*2340*/  STG.E desc[UR14][R6.64+0x10], R5 ;  /* 0x0000100506007986 */ /* 0x000fe8000c10190e */
[----:B------:R-:W-:Y:S04]  /*2350*/  STG.E desc[UR14][R2.64+0x10], R49 ;  /* 0x0000103102007986 */ /* 0x000fe8000c10190e */
[----:B------:R-:W2:Y:S04]  /*2360*/  LDG.E R0, desc[UR14][R6.64+0x20] ;  /* 0x0000200e06007981 */ /* 0x000ea8000c1e1900 */
[----:B------:R-:W3:Y:S04]  /*2370*/  LDG.E R4, desc[UR14][R2.64+0x20] ;  /* 0x0000200e02047981 */ /* 0x000ee8000c1e1900 */
[----:B-1----:R-:W4:Y:S04]  /*2380*/  LDG.E R8, desc[UR14][R6.64+0x30] ;  /* 0x0000300e06087981 */ /* 0x002f28000c1e1900 */
[----:B------:R-:W5:Y:S01]  /*2390*/  LDG.E R9, desc[UR14][R2.64+0x30] ;  /* 0x0000300e02097981 */ /* 0x000f62000c1e1900 */
[----:B--2---:R-:W-:-:S02]  /*23a0*/  HMUL2 R18, R0, UR17.H0_H0 ;  /* 0x2000001100127c32 */ /* 0x004fc40008000000 */
[----:B---3--:R-:W-:Y:S02]  /*23b0*/  HMUL2 R4, R4, UR17.H0_H0 ;  /* 0x2000001104047c32 */ /* 0x008fe40008000000 */
[----:B----4-:R-:W-:Y:S02]  /*23c0*/  HMUL2 R19, R8, UR17.H0_H0 ;  /* 0x2000001108137c32 */ /* 0x010fe40008000000 */
[----:B------:R-:W-:Y:S02]  /*23d0*/  HFMA2 R37, R37, UR20.H0_H0, R4 ;  /* 0x2000001425257c31 */ /* 0x000fe40008000004 */
[----:B-----5:R-:W-:Y:S02]  /*23e0*/  HMUL2 R0, R9, UR17.H0_H0 ;  /* 0x2000001109007c32 */ /* 0x020fe40008000000 */
[----:B------:R-:W-:Y:S02]  /*23f0*/  HFMA2 R9, R36, UR20.H0_H0, R18 ;  /* 0x2000001424097c31 */ /* 0x000fe40008000012 */
[----:B------:R-:W-:-:S02]  /*2400*/  HFMA2 R19, R38, UR20.H0_H0, R19 ;  /* 0x2000001426137c31 */ /* 0x000fc40008000013 */
[----:B------:R-:W-:Y:S01]  /*2410*/  HFMA2 R39, R39, UR20.H0_H0, R0 ;  /* 0x2000001427277c31 */ /* 0x000fe20008000000 */
[----:B------:R-:W-:Y:S04]  /*2420*/  STG.E desc[UR14][R6.64+0x20], R9 ;  /* 0x0000200906007986 */ /* 0x000fe8000c10190e */
[----:B------:R-:W-:Y:S04]  /*2430*/  STG.E desc[UR14][R2.64+0x20], R37 ;  /* 0x0000202502007986 */ /* 0x000fe8000c10190e */
[----:B------:R-:W-:Y:S04]  /*2440*/  STG.E desc[UR14][R6.64+0x30], R19 ;  /* 0x0000301306007986 */ /* 0x000fe8000c10190e */
[----:B------:R-:W-:Y:S01]  /*2450*/  STG.E desc[UR14][R2.64+0x30], R39 ;  /* 0x0000302702007986 */ /* 0x000fe2000c10190e */
[----:B------:R-:W-:Y:S05]  /*2460*/  EXIT ;  /* 0x000000000000794d */ /* 0x000fea0003800000 */
.L_x_18:
[----:B------:R-:W-:-:S00]  /*2470*/  BRA `(.L_x_18) ;  /* 0xfffffffc00fc7947 */ /* 0x000fc0000383ffff */
[----:B------:R-:W-:-:S00]  /*2480*/  NOP ;  /* 0x0000000000007918 */ /* 0x000fc00000000000 */
[----:B------:R-:W-:-:S00]  /*2490*/  NOP ;  /* 0x0000000000007918 */ /* 0x000fc00000000000 */
[----:B------:R-:W-:-:S00]  /*24a0*/  NOP ;  /* 0x0000000000007918 */ /* 0x000fc00000000000 */
[----:B------:R-:W-:-:S00]  /*24b0*/  NOP ;  /* 0x0000000000007918 */ /* 0x000fc00000000000 */
[----:B------:R-:W-:-:S00]  /*24c0*/  NOP ;  /* 0x0000000000007918 */ /* 0x000fc00000000000 */
[----:B------:R-:W-:-:S00]  /*24d0*/  NOP ;  /* 0x0000000000007918 */ /* 0x000fc00000000000 */
[----:B------:R-:W-:-:S00]  /*24e0*/  NOP ;  /* 0x0000000000007918 */ /* 0x000fc00000000000 */
[----:B------:R-:W-:-:S00]  /*24f0*/  NOP ;  /* 0x0000000000007918 */ /* 0x000fc00000000000 */
.L_x_32:


//--------------------- .text._Z25initialize_matrix_uniformP6__halfmmddj --------------------------
	.section	.text._Z25initialize_matrix_uniformP6__halfmmddj,"ax",@progbits
	.align	128
        .global         _Z25initialize_matrix_uniformP6__halfmmddj
        .type           _Z25initialize_matrix_uniformP6__halfmmddj,@function
        .size           _Z25initialize_matrix_uniformP6__halfmmddj,(.L_x_33 - _Z25initialize_matrix_uniformP6__halfmmddj)
        .other          _Z25initialize_matrix_uniformP6__halfmmddj,@"STO_CUDA_ENTRY STV_DEFAULT"
_Z25initialize_matrix_uniformP6__halfmmddj:
.text._Z25initialize_matrix_uniformP6__halfmmddj:
[----:B------:R-:W0:Y:S08]  /*0000*/  LDC R1, c[0x0][0x37c] ;  /* 0x0000df00ff017b82 */ /* 0x000e300000000800 */
[----:B------:R-:W1:Y:S01]  /*0010*/  LDC R0, c[0x0][0x3a8] ;  /* 0x0000ea00ff007b82 */ /* 0x000e620000000800 */
[----:B------:R-:W2:Y:S01]  /*0020*/  S2R R9, SR_TID.X ;  /* 0x0000000000097919 */ /* 0x000ea20000002100 */
[----:B0-----:R-:W-:Y:S01]  /*0030*/  VIADD R1, R1, 0xffffffd0 ;  /* 0xffffffd001017836 */ /* 0x001fe20000000000 */
[----:B------:R-:W0:Y:S01]  /*0040*/  LDCU.64 UR12, c[0x0][0x358] ;  /* 0x00006b00ff0c77ac */ /* 0x000e220008000a00 */
[----:B------:R-:W-:Y:S01]  /*0050*/  IMAD.MOV.U32 R13, RZ, RZ, -0x75bd8fc ;  /* 0xf8a42704ff0d7424 */ /* 0x000fe200078e00ff */
[----:B------:R-:W-:Y:S01]  /*0060*/  BSSY.RECONVERGENT B0, `(.L_x_19) ;  /* 0x0000269000007945 */ /* 0x000fe20003800200 */
[----:B------:R-:W-:-:S02]  /*0070*/  IMAD.MOV.U32 R10, RZ, RZ, -0x23270784 ;  /* 0xdcd8f87cff0a7424 */ /* 0x000fc400078e00ff */
[----:B------:R-:W2:Y:S01]  /*0080*/  S2UR UR4, SR_CTAID.X ;  /* 0x00000000000479c3 */ /* 0x000ea20000002500 */
[----:B------:R-:W-:Y:S02]  /*0090*/  IMAD.MOV.U32 R8, RZ, RZ, RZ ;  /* 0x000000ffff087224 */ /* 0x000fe400078e00ff */
[----:B------:R-:W-:Y:S02]  /*00a0*/  IMAD.MOV.U32 R5, RZ, RZ, -0x75bd8fc ;  /* 0xf8a42704ff057424 */ /* 0x000fe400078e00ff */
[----:B------:R-:W-:-:S03]  /*00b0*/  IMAD.MOV.U32 R6, RZ, RZ, -0x23270784 ;  /* 0xdcd8f87cff067424 */ /* 0x000fc600078e00ff */
[----:B------:R-:W2:Y:S01]  /*00c0*/  LDC R14, c[0x0][0x360] ;  /* 0x0000d800ff0e7b82 */ /* 0x000ea20000000800 */
[----:B------:R-:W3:Y:S01]  /*00d0*/  LDCU UR5, c[0x0][0x370] ;  /* 0x00006e00ff0577ac */ /* 0x000ee20008000800 */
[----:B-1----:R-:W-:-:S05]  /*00e0*/  LOP3.LUT R0, R0, 0xaad26b49, RZ, 0x3c, !PT ;  /* 0xaad26b4900007812 */ /* 0x002fca00078e3cff */
[----:B------:R-:W-:-:S04]  /*00f0*/  IMAD R0, R0, 0x4182bed5, RZ ;  /* 0x4182bed500007824 */ /* 0x000fc800078e02ff */
[C---:B------:R-:W-:Y:S01]  /*0100*/  VIADD R7, R0.reuse, 0x583f19 ;  /* 0x00583f1900077836 */ /* 0x040fe20000000000 */
[C---:B------:R-:W-:Y:S01]  /*0110*/  LOP3.LUT R4, R0.reuse, 0x159a55e5, RZ, 0x3c, !PT ;  /* 0x159a55e500047812 */ /* 0x040fe200078e3cff */
[C---:B------:R-:W-:Y:S02]  /*0120*/  VIADD R2, R0.reuse, 0xd9f6dc18 ;  /* 0xd9f6dc1800027836 */ /* 0x040fe40000000000 */
[----:B------:R-:W-:Y:S02]  /*0130*/  IMAD.MOV.U32 R11, RZ, RZ, R7 ;  /* 0x000000ffff0b7224 */ /* 0x000fe400078e0007 */
[----:B------:R-:W-:Y:S02]  /*0140*/  IMAD.MOV.U32 R12, RZ, RZ, R4 ;  /* 0x000000ffff0c7224 */ /* 0x000fe400078e0004 */
[----:B------:R-:W-:Y:S01]  /*0150*/  VIADD R3, R0, 0x75bcd15 ;  /* 0x075bcd1500037836 */ /* 0x000fe20000000000 */
[----:B------:R1:W-:Y:S01]  /*0160*/  STL.64 [R1+0x10], R10 ;  /* 0x0000100a01007387 */ /* 0x0003e20000100a00 */
[----:B--2---:R-:W-:-:S02]  /*0170*/  IMAD R9, R14, UR4, R9 ;  /* 0x000000040e097c24 */ /* 0x004fc4000f8e0209 */
[----:B---3--:R-:W-:Y:S01]  /*0180*/  IMAD R0, R14, UR5, RZ ;  /* 0x000000050e007c24 */ /* 0x008fe2000f8e02ff */
[----:B------:R1:W-:Y:S02]  /*0190*/  STL.64 [R1+0x8], R12 ;  /* 0x0000080c01007387 */ /* 0x0003e40000100a00 */
[----:B------:R-:W-:Y:S02]  /*01a0*/  ISETP.NE.AND P0, PT, R9, RZ, PT ;  /* 0x000000ff0900720c */ /* 0x000fe40003f05270 */
[----:B------:R1:W-:Y:S11]  /*01b0*/  STL.64 [R1], R2 ;  /* 0x0000000201007387 */ /* 0x0003f60000100a00 */
[----:B0-----:R-:W-:Y:S05]  /*01c0*/  @!P0 BRA `(.L_x_20) ;  /* 0x0000002400488947 */ /* 0x001fea0003800000 */
[----:B------:R-:W-:Y:S02]  /*01d0*/  IMAD.MOV.U32 R16, RZ, RZ, RZ ;  /* 0x000000ffff107224 */ /* 0x000fe400078e00ff */
[----:B------:R-:W-:Y:S02]  /*01e0*/  IMAD.MOV.U32 R15, RZ, RZ, R9 ;  /* 0x000000ffff0f7224 */ /* 0x000fe400078e0009 */
[----:B------:R-:W-:Y:S02]  /*01f0*/  IMAD.MOV.U32 R14, RZ, RZ, R8 ;  /* 0x000000ffff0e7224 */ /* 0x000fe400078e0008 */
[----:B------:R-:W-:Y:S02]  /*0200*/  IMAD.MOV.U32 R5, RZ, RZ, -0x75bd8fc ;  /* 0xf8a42704ff057424 */ /* 0x000fe400078e00ff */
[----:B------:R-:W-:-:S07]  /*0210*/  IMAD.MOV.U32 R6, RZ, RZ, -0x23270784 ;  /* 0xdcd8f87cff067424 */ /* 0x000fce00078e00ff */
.L_x_29:
[----:B------:R-:W-:Y:S01]  /*0220*/  LOP3.LUT R20, R15, 0x3, RZ, 0xc0, !PT ;  /* 0x000000030f147812 */ /* 0x000fe200078ec0ff */
[----:B------:R-:W-:Y:S03]  /*0230*/  BSSY.RECONVERGENT B1, `(.L_x_21) ;  /* 0x0000245000017945 */ /* 0x000fe60003800200 */
[----:B------:R-:W-:-:S04]  /*0240*/  ISETP.NE.U32.AND P0, PT, R20, RZ, PT ;  /* 0x000000ff1400720c */ /* 0x000fc80003f05070 */
[----:B------:R-:W-:-:S13]  /*0250*/  ISETP.NE.AND.EX P0, PT, RZ, RZ, PT, P0 ;  /* 0x000000ffff00720c */ /* 0x000fda0003f05300 */
[----:B0-23--:R-:W-:Y:S05]  /*0260*/  @!P0 BRA `(.L_x_22) ;  /* 0x0000002400048947 */ /* 0x00dfea0003800000 */
[----:B-1----:R-:W0:Y:S01]  /*0270*/  LDC.64 R10, c[0x4][RZ] ;  /* 0x01000000ff0a7b82 */ /* 0x002e220000000a00 */
[----:B------:R-:W-:Y:S01]  /*0280*/  IMAD.MOV.U32 R18, RZ, RZ, RZ ;  /* 0x000000ffff127224 */ /* 0x000fe200078e00ff */
[----:B------:R-:W-:Y:S02]  /*0290*/  CS2R R6, SRZ ;  /* 0x0000000000067805 */ /* 0x000fe4000001ff00 */
[----:B------:R-:W-:Y:S01]  /*02a0*/  CS2R R4, SRZ ;  /* 0x0000000000047805 */ /* 0x000fe2000001ff00 */
[----:B------:R-:W-:Y:S02]  /*02b0*/  IMAD.MOV.U32 R3, RZ, RZ, RZ ;  /* 0x000000ffff037224 */ /* 0x000fe400078e00ff */
[----:B0-----:R-:W-:-:S07]  /*02c0*/  IMAD.WIDE.U32 R10, R16, 0xc80, R10 ;  /* 0x00000c80100a7825 */ /* 0x001fce00078e000a */
.L_x_24:
[----:B------:R-:W-:-:S06]  /*02d0*/  IMAD R17, R18, 0x4, R1 ;  /* 0x0000000412117824 */ /* 0x000fcc00078e0201 */
[----:B------:R-:W5:Y:S01]  /*02e0*/  LDL R17, [R17+0x4] ;  /* 0x0000040011117983 */ /* 0x000f620000100800 */
[----:B------:R-:W-:Y:S01]  /*02f0*/  IMAD.SHL.U32 R19, R18, 0x20, RZ ;  /* 0x0000002012137824 */ /* 0x000fe200078e00ff */
[----:B------:R-:W-:-:S06]  /*0300*/  UMOV UR4, URZ ;  /* 0x000000ff00047c82 */ /* 0x000fcc0008000000 */
.L_x_23:
[----:B-----5:R-:W-:Y:S01]  /*0310*/  SHF.R.U32.HI R23, RZ, UR4, R17 ;  /* 0x00000004ff177c19 */ /* 0x020fe20008011611 */
[----:B------:R-:W-:-:S03]  /*0320*/  VIADD R12, R19, UR4 ;  /* 0x00000004130c7c36 */ /* 0x000fc60008000000 */
[----:B------:R-:W-:-:S04]  /*0330*/  LOP3.LUT R13, R23, 0x1, RZ, 0xc0, !PT ;  /* 0x00000001170d7812 */ /* 0x000fc800078ec0ff */
[----:B------:R-:W-:Y:S01]  /*0340*/  ISETP.NE.U32.AND P0, PT, R13, 0x1, PT ;  /* 0x000000010d00780c */ /* 0x000fe20003f05070 */
[----:B------:R-:W-:-:S03]  /*0350*/  IMAD R13, R12, 0x5, RZ ;  /* 0x000000050c0d7824 */ /* 0x000fc600078e02ff */
[----:B------:R-:W-:Y:S01]  /*0360*/  R2P PR, R23, 0x7e ;  /* 0x0000007e17007804 */ /* 0x000fe20000000000 */
[----:B------:R-:W-:-:S08]  /*0370*/  IMAD.WIDE.U32 R12, R13, 0x4, R10 ;  /* 0x000000040d0c7825 */ /* 0x000fd000078e000a */
[----:B------:R-:W2:Y:S04]  /*0380*/  @!P0 LDG.E R22, desc[UR12][R12.64+0x10] ;  /* 0x0000100c0c168981 */ /* 0x000ea8000c1e1900 */
[----:B------:R-:W3:Y:S04]  /*0390*/  @P1 LDG.E R24, desc[UR12][R12.64+0x24] ;  /* 0x0000240c0c181981 */ /* 0x000ee8000c1e1900 */
[----:B------:R-:W4:Y:S04]  /*03a0*/  @P2 LDG.E R26, desc[UR12][R12.64+0x38] ;  /* 0x0000380c0c1a2981 */ /* 0x000f28000c1e1900 */
[----:B------:R-:W4:Y:S04]  /*03b0*/  @P3 LDG.E R28, desc[UR12][R12.64+0x4c] ;  /* 0x00004c0c0c1c3981 */ /* 0x000f28000c1e1900 */
[----:B------:R-:W4:Y:S04]  /*03c0*/  @!P0 LDG.E R21, desc[UR12][R12.64+0x4] ;  /* 0x0000040c0c158981 */ /* 0x000f28000c1e1900 */
[----:B------:R-:W4:Y:S01]  /*03d0*/  @P1 LDG.E R25, desc[UR12][R12.64+0x20] ;  /* 0x0000200c0c191981 */ /* 0x000f22000c1e1900 */
[----:B--2---:R-:W-:-:S03]  /*03e0*/  @!P0 LOP3.LUT R7, R7, R22, RZ, 0x3c, !PT ;  /* 0x0000001607078212 */ /* 0x004fc600078e3cff */
[----:B------:R-:W2:Y:S01]  /*03f0*/  @!P0 LDG.E R22, desc[UR12][R12.64] ;  /* 0x0000000c0c168981 */ /* 0x000ea2000c1e1900 */
[----:B---3--:R-:W-:-:S03]  /*0400*/  @P1 LOP3.LUT R7, R7, R24, RZ, 0x3c, !PT ;  /* 0x0000001807071212 */ /* 0x008fc600078e3cff */
[----:B------:R-:W3:Y:S01]  /*0410*/  @P4 LDG.E R24, desc[UR12][R12.64+0x60] ;  /* 0x0000600c0c184981 */ /* 0x000ee2000c1e1900 */
[----:B----4-:R-:W-:-:S03]  /*0420*/  @P2 LOP3.LUT R7, R7, R26, RZ, 0x3c, !PT ;  /* 0x0000001a07072212 */ /* 0x010fc600078e3cff */
[----:B------:R-:W4:Y:S01]  /*0430*/  @P5 LDG.E R26, desc[UR12][R12.64+0x74] ;  /* 0x0000740c0c1a5981 */ /* 0x000f22000c1e1900 */
[----:B------:R-:W-:Y:S02]  /*0440*/  @P3 LOP3.LUT R7, R7, R28, RZ, 0x3c, !PT ;  /* 0x0000001c07073212 */ /* 0x000fe400078e3cff */
[----:B------:R-:W-:Y:S02]  /*0450*/  @!P0 LOP3.LUT R4, R4, R21, RZ, 0x3c, !PT ;  /* 0x0000001504048212 */ /* 0x000fe400078e3cff */
[----:B------:R-:W4:Y:S01]  /*0460*/  @!P0 LDG.E R21, desc[UR12][R12.64+0xc] ;  /* 0x00000c0c0c158981 */ /* 0x000f22000c1e1900 */
[----:B--2---:R-:W-:-:S03]  /*0470*/  @!P0 LOP3.LUT R3, R3, R22, RZ, 0x3c, !PT ;  /* 0x0000001603038212 */ /* 0x004fc600078e3cff */
[----:B------:R-:W2:Y:S01]  /*0480*/  @!P0 LDG.E R22, desc[UR12][R12.64+0x8] ;  /* 0x0000080c0c168981 */ /* 0x000ea2000c1e1900 */
[----:B---3--:R-:W-:-:S03]  /*0490*/  @P4 LOP3.LUT R7, R7, R24, RZ, 0x3c, !PT ;  /* 0x0000001807074212 */ /* 0x008fc600078e3cff */
[----:B------:R-:W3:Y:S01]  /*04a0*/  @P1 LDG.E R24, desc[UR12][R12.64+0x14] ;  /* 0x0000140c0c181981 */ /* 0x000ee2000c1e1900 */
[----:B----4-:R-:W-:-:S03]  /*04b0*/  @!P0 LOP3.LUT R6, R6, R21, RZ, 0x3c, !PT ;  /* 0x0000001506068212 */ /* 0x010fc600078e3cff */
[----:B------:R-:W4:Y:S01]  /*04c0*/  @P1 LDG.E R21, desc[UR12][R12.64+0x18] ;  /* 0x0000180c0c151981 */ /* 0x000f22000c1e1900 */
[----:B--2---:R-:W-:-:S03]  /*04d0*/  @!P0 LOP3.LUT R5, R5, R22, RZ, 0x3c, !PT ;  /* 0x0000001605058212 */ /* 0x004fc600078e3cff */
[----:B------:R-:W2:Y:S01]  /*04e0*/  @P1 LDG.E R22, desc[UR12][R12.64+0x1c] ;  /* 0x00001c0c0c161981 */ /* 0x000ea2000c1e1900 */
[----:B---3--:R-:W-:-:S03]  /*04f0*/  @P1 LOP3.LUT R3, R3, R24, RZ, 0x3c, !PT ;  /* 0x0000001803031212 */ /* 0x008fc600078e3cff */
[----:B------:R-:W3:Y:S01]  /*0500*/  @P2 LDG.E R24, desc[UR12][R12.64+0x28] ;  /* 0x0000280c0c182981 */ /* 0x000ee2000c1e1900 */
[----:B------:R-:W-:-:S03]  /*0510*/  @P1 LOP3.LUT R6, R6, R25, RZ, 0x3c, !PT ;  /* 0x0000001906061212 */ /* 0x000fc600078e3cff */
[----:B------:R-:W3:Y:S01]  /*0520*/  @P2 LDG.E R25, desc[UR12][R12.64+0x34] ;  /* 0x0000340c0c192981 */ /* 0x000ee2000c1e1900 */
[----:B----4-:R-:W-:-:S03]  /*0530*/  @P1 LOP3.LUT R4, R4, R21, RZ, 0x3c, !PT ;  /* 0x0000001504041212 */ /* 0x010fc600078e3cff */
[----:B------:R-:W4:Y:S01]  /*0540*/  @P2 LDG.E R21, desc[UR12][R12.64+0x2c] ;  /* 0x00002c0c0c152981 */ /* 0x000f22000c1e1900 */
[----:B--2---:R-:W-:-:S03]  /*0550*/  @P1 LOP3.LUT R5, R5, R22, RZ, 0x3c, !PT ;  /* 0x0000001605051212 */ /* 0x004fc600078e3cff */
        /* <DEDUP_REMOVED lines=27> */
[----:B------:R-:W-:Y:S02]  /*0710*/  LOP3.LUT P0, RZ, R23, 0x80, RZ, 0xc0, !PT ;  /* 0x0000008017ff7812 */ /* 0x000fe4000780c0ff */
[----:B------:R-:W-:Y:S02]  /*0720*/  @P5 LOP3.LUT R6, R6, R25, RZ, 0x3c, !PT ;  /* 0x0000001906065212 */ /* 0x000fe400078e3cff */
        /* <DEDUP_REMOVED lines=17> */
[----:B------:R-:W-:Y:S02]  /*0840*/  @P6 LOP3.LUT R7, R7, R26, RZ, 0x3c, !PT ;  /* 0x0000001a07076212 */ /* 0x000fe400078e3cff */
[----:B------:R-:W-:Y:S02]  /*0850*/  @P0 LOP3.LUT R6, R6, R25, RZ, 0x3c, !PT ;  /* 0x0000001906060212 */ /* 0x000fe400078e3cff */
[----:B----4-:R-:W-:Y:S02]  /*0860*/  @P0 LOP3.LUT R4, R4, R21, RZ, 0x3c, !PT ;  /* 0x0000001504040212 */ /* 0x010fe400078e3cff */
[----:B--2---:R-:W-:Y:S02]  /*0870*/  @P0 LOP3.LUT R5, R5, R22, RZ, 0x3c, !PT ;  /* 0x0000001605050212 */ /* 0x004fe400078e3cff */
[----:B---3--:R-:W-:Y:S02]  /*0880*/  @P0 LOP3.LUT R7, R7, R24, RZ, 0x3c, !PT ;  /* 0x0000001807070212 */ /* 0x008fe400078e3cff */
[----:B------:R-:W-:-:S13]  /*0890*/  R2P PR, R23.B1, 0x7f ;  /* 0x0000007f17007804 */ /* 0x000fda0000001000 */
[----:B------:R-:W2:Y:S04]  /*08a0*/  @P0 LDG.E R22, desc[UR12][R12.64+0xa0] ;  /* 0x0000a00c0c160981 */ /* 0x000ea8000c1e1900 */
[----:B------:R-:W3:Y:S04]  /*08b0*/  @P0 LDG.E R21, desc[UR12][R12.64+0xa4] ;  /* 0x0000a40c0c150981 */ /* 0x000ee8000c1e1900 */
[----:B------:R-:W4:Y:S04]  /*08c0*/  @P0 LDG.E R24, desc[UR12][R12.64+0xb0] ;  /* 0x0000b00c0c180981 */ /* 0x000f28000c1e1900 */
[----:B------:R-:W4:Y:S04]  /*08d0*/  @P0 LDG.E R25, desc[UR12][R12.64+0xac] ;  /* 0x0000ac0c0c190981 */ /* 0x000f28000c1e1900 */
[----:B------:R-:W4:Y:S01]  /*08e0*/  @P2 LDG.E R26, desc[UR12][R12.64+0xd0] ;  /* 0x0000d00c0c1a2981 */ /* 0x000f22000c1e1900 */
[----:B--2---:R-:W-:-:S03]  /*08f0*/  @P0 LOP3.LUT R3, R3, R22, RZ, 0x3c, !PT ;  /* 0x0000001603030212 */ /* 0x004fc600078e3cff */
[----:B------:R-:W2:Y:S01]  /*0900*/  @P0 LDG.E R22, desc[UR12][R12.64+0xa8] ;  /* 0x0000a80c0c160981 */ /* 0x000ea2000c1e1900 */
[----:B---3--:R-:W-:-:S03]  /*0910*/  @P0 LOP3.LUT R4, R4, R21, RZ, 0x3c, !PT ;  /* 0x0000001504040212 */ /* 0x008fc600078e3cff */
[----:B------:R-:W3:Y:S01]  /*0920*/  @P1 LDG.E R21, desc[UR12][R12.64+0xb8] ;  /* 0x0000b80c0c151981 */ /* 0x000ee2000c1e1900 */
[----:B----4-:R-:W-:-:S03]  /*0930*/  @P0 LOP3.LUT R7, R7, R24, RZ, 0x3c, !PT ;  /* 0x0000001807070212 */ /* 0x010fc600078e3cff */
[----:B------:R-:W4:Y:S01]  /*0940*/  @P1 LDG.E R24, desc[UR12][R12.64+0xbc] ;  /* 0x0000bc0c0c181981 */ /* 0x000f22000c1e1900 */
[----:B--2---:R-:W-:-:S03]  /*0950*/  @P0 LOP3.LUT R5, R5, R22, RZ, 0x3c, !PT ;  /* 0x0000001605050212 */ /* 0x004fc600078e3cff */
[----:B------:R-:W2:Y:S01]  /*0960*/  @P1 LDG.E R22, desc[UR12][R12.64+0xb4] ;  /* 0x0000b40c0c161981 */ /* 0x000ea2000c1e1900 */
[----:B------:R-:W-:-:S03]  /*0970*/  @P0 LOP3.LUT R6, R6, R25, RZ, 0x3c, !PT ;  /* 0x0000001906060212 */ /* 0x000fc600078e3cff */
[----:B------:R-:W2:Y:S01]  /*0980*/  @P1 LDG.E R25, desc[UR12][R12.64+0xc0] ;  /* 0x0000c00c0c191981 */ /* 0x000ea2000c1e1900 */
[----:B------:R-:W-:Y:S02]  /*0990*/  LOP3.LUT P0, RZ, R23, 0x8000, RZ, 0xc0, !PT ;  /* 0x0000800017ff7812 */ /* 0x000fe4000780c0ff */
[----:B---3--:R-:W-:Y:S01]  /*09a0*/  @P1 LOP3.LUT R4, R4, R21, RZ, 0x3c, !PT ;  /* 0x0000001504041212 */ /* 0x008fe200078e3cff */
[----:B------:R-:W3:Y:S01]  /*09b0*/  @P2 LDG.E R23, desc[UR12][R12.64+0xd4] ;  /* 0x0000d40c0c172981 */ /* 0x000ee2000c1e1900 */
[----:B----4-:R-:W-:-:S03]  /*09c0*/  @P1 LOP3.LUT R5, R5, R24, RZ, 0x3c, !PT ;  /* 0x0000001805051212 */ /* 0x010fc600078e3cff */
[----:B------:R-:W4:Y:S04]  /*09d0*/  @P2 LDG.E R24, desc[UR12][R12.64+0xc8] ;  /* 0x0000c80c0c182981 */ /* 0x000f28000c1e1900 */
[----:B------:R-:W4:Y:S01]  /*09e0*/  @P2 LDG.E R21, desc[UR12][R12.64+0xcc] ;  /* 0x0000cc0c0c152981 */ /* 0x000f22000c1e1900 */
[----:B--2---:R-:W-:-:S03]  /*09f0*/  @P1 LOP3.LUT R3, R3, R22, RZ, 0x3c, !PT ;  /* 0x0000001603031212 */ /* 0x004fc600078e3cff */
[----:B------:R-:W2:Y:S04]  /*0a00*/  @P0 LDG.E R28, desc[UR12][R12.64+0x13c] ;  /* 0x00013c0c0c1c0981 */ /* 0x000ea8000c1e1900 */
[----:B------:R-:W2:Y:S01]  /*0a10*/  @P1 LDG.E R22, desc[UR12][R12.64+0xc4] ;  /* 0x0000c40c0c161981 */ /* 0x000ea2000c1e1900 */
[----:B------:R-:W-:Y:S02]  /*0a20*/  @P1 LOP3.LUT R6, R6, R25, RZ, 0x3c, !PT ;  /* 0x0000001906061212 */ /* 0x000fe400078e3cff */
[----:B------:R-:W-:Y:S02]  /*0a30*/  @P2 LOP3.LUT R5, R5, R26, RZ, 0x3c, !PT ;  /* 0x0000001a05052212 */ /* 0x000fe400078e3cff */
[----:B---3--:R-:W-:Y:S01]  /*0a40*/  @P2 LOP3.LUT R6, R6, R23, RZ, 0x3c, !PT ;  /* 0x0000001706062212 */ /* 0x008fe200078e3cff */
[----:B------:R-:W3:Y:S01]  /*0a50*/  @P3 LDG.E R26, desc[UR12][R12.64+0xe4] ;  /* 0x0000e40c0c1a3981 */ /* 0x000ee2000c1e1900 */
[----:B----4-:R-:W-:-:S03]  /*0a60*/  @P2 LOP3.LUT R3, R3, R24, RZ, 0x3c, !PT ;  /* 0x0000001803032212 */ /* 0x010fc600078e3cff */
[----:B------:R-:W4:Y:S01]  /*0a70*/  @P3 LDG.E R24, desc[UR12][R12.64+0xdc] ;  /* 0x0000dc0c0c183981 */ /* 0x000f22000c1e1900 */
[----:B------:R-:W-:-:S03]  /*0a80*/  @P2 LOP3.LUT R4, R4, R21, RZ, 0x3c, !PT ;  /* 0x0000001504042212 */ /* 0x000fc600078e3cff */
        /* <DEDUP_REMOVED lines=8> */
[----:B------:R-:W-:-:S03]  /*0b10*/  @P3 LOP3.LUT R4, R4, R21, RZ, 0x3c, !PT ;  /* 0x0000001504043212 */ /* 0x000fc600078e3cff */
[----:B------:R-:W4:Y:S01]  /*0b20*/  @P4 LDG.E R21, desc[UR12][R12.64+0xf4] ;  /* 0x0000f40c0c154981 */ /* 0x000f22000c1e1900 */
[----:B------:R-:W-:-:S03]  /*0b30*/  @P3 LOP3.LUT R6, R6, R23, RZ, 0x3c, !PT ;  /* 0x0000001706063212 */ /* 0x000fc600078e3cff */
        /* <DEDUP_REMOVED lines=33> */
[----:B------:R-:W-:-:S04]  /*0d50*/  UIADD3 UR4, UPT, UPT, UR4, 0x10, URZ ;  /* 0x0000001004047890 */ /* 0x000fc8000fffe0ff */
[----:B------:R-:W-:Y:S01]  /*0d60*/  UISETP.NE.AND UP0, UPT, UR4, 0x20, UPT ;  /* 0x000000200400788c */ /* 0x000fe2000bf05270 */
[----:B---3--:R-:W-:Y:S02]  /*0d70*/  @P0 LOP3.LUT R5, R5, R26, RZ, 0x3c, !PT ;  /* 0x0000001a05050212 */ /* 0x008fe400078e3cff */
[----:B----4-:R-:W-:Y:S02]  /*0d80*/  @P0 LOP3.LUT R3, R3, R24, RZ, 0x3c, !PT ;  /* 0x0000001803030212 */ /* 0x010fe400078e3cff */
[----:B------:R-:W-:Y:S02]  /*0d90*/  @P0 LOP3.LUT R4, R4, R21, RZ, 0x3c, !PT ;  /* 0x0000001504040212 */ /* 0x000fe400078e3cff */
[----:B------:R-:W-:Y:S02]  /*0da0*/  @P0 LOP3.LUT R6, R6, R23, RZ, 0x3c, !PT ;  /* 0x0000001706060212 */ /* 0x000fe400078e3cff */
[----:B--2---:R-:W-:-:S04]  /*0db0*/  @P6 LOP3.LUT R7, R7, R22, RZ, 0x3c, !PT ;  /* 0x0000001607076212 */ /* 0x004fc800078e3cff */
[----:B------:R-:W-:Y:S01]  /*0dc0*/  @P0 LOP3.LUT R7, R7, R28, RZ, 0x3c, !PT ;  /* 0x0000001c07070212 */ /* 0x000fe200078e3cff */
[----:B------:R-:W-:Y:S06]  /*0dd0*/  BRA.U UP0, `(.L_x_23) ;  /* 0xfffffff5004c7547 */ /* 0x000fec000b83ffff */
[----:B------:R-:W-:-:S05]  /*0de0*/  VIADD R18, R18, 0x1 ;  /* 0x0000000112127836 */ /* 0x000fca0000000000 */
[----:B------:R-:W-:-:S13]  /*0df0*/  ISETP.NE.AND P0, PT, R18, 0x5, PT ;  /* 0x000000051200780c */ /* 0x000fda0003f05270 */
[----:B------:R-:W-:Y:S05]  /*0e00*/  @P0 BRA `(.L_x_24) ;  /* 0xfffffff400300947 */ /* 0x000fea000383ffff */
[----:B------:R0:W-:Y:S01]  /*0e10*/  STL [R1+0x4], R3 ;  /* 0x0000040301007387 */ /* 0x0001e20000100800 */
[----:B------:R-:W-:-:S03]  /*0e20*/  ISETP.NE.U32.AND P0, PT, R20, 0x1, PT ;  /* 0x000000011400780c */ /* 0x000fc60003f05070 */
[----:B------:R0:W-:Y:S01]  /*0e30*/  STL.64 [R1+0x8], R4 ;  /* 0x0000080401007387 */ /* 0x0001e20000100a00 */
[----:B------:R-:W-:-:S03]  /*0e40*/  ISETP.NE.AND.EX P0, PT, RZ, RZ, PT, P0 ;  /* 0x000000ffff00720c */ /* 0x000fc60003f05300 */
[----:B------:R0:W-:Y:S10]  /*0e50*/  STL.64 [R1+0x10], R6 ;  /* 0x0000100601007387 */ /* 0x0001f40000100a00 */
[----:B------:R-:W-:Y:S05]  /*0e60*/  @!P0 BRA `(.L_x_22) ;  /* 0x0000001800048947 */ /* 0x000fea0003800000 */
[----:B------:R-:W-:Y:S01]  /*0e70*/  UMOV UR4, URZ ;  /* 0x000000ff00047c82 */ /* 0x000fe20008000000 */
[----:B------:R-:W-:Y:S01]  /*0e80*/  UMOV UR5, URZ ;  /* 0x000000ff00057c82 */ /* 0x000fe20008000000 */
[----:B------:R-:W-:Y:S02]  /*0e90*/  IMAD.MOV.U32 R18, RZ, RZ, RZ ;  /* 0x000000ffff127224 */ /* 0x000fe400078e00ff */
[----:B0-----:R-:W-:Y:S02]  /*0ea0*/  IMAD.MOV.U32 R3, RZ, RZ, RZ ;  /* 0x000000ffff037224 */ /* 0x001fe400078e00ff */
[----:B------:R-:W-:Y:S02]  /*0eb0*/  IMAD.U32 R7, RZ, RZ, UR4 ;  /* 0x00000004ff077e24 */ /* 0x000fe4000f8e00ff */
[----:B------:R-:W-:Y:S02]  /*0ec0*/  IMAD.U32 R6, RZ, RZ, UR5 ;  /* 0x00000005ff067e24 */ /* 0x000fe4000f8e00ff */
[----:B------:R-:W-:-:S02]  /*0ed0*/  IMAD.U32 R5, RZ, RZ, UR4 ;  /* 0x00000004ff057e24 */ /* 0x000fc4000f8e00ff */
[----:B------:R-:W-:-:S07]  /*0ee0*/  IMAD.U32 R4, RZ, RZ, UR5 ;  /* 0x00000005ff047e24 */ /* 0x000fce000f8e00ff */
.L_x_26:
[----:B------:R-:W-:-:S06]  /*0ef0*/  IMAD R17, R18, 0x4, R1 ;  /* 0x0000000412117824 */ /* 0x000fcc00078e0201 */
[----:B------:R-:W5:Y:S01]  /*0f00*/  LDL R17, [R17+0x4] ;  /* 0x0000040011117983 */ /* 0x000f620000100800 */
[----:B------:R-:W-:Y:S01]  /*0f10*/  IMAD.SHL.U32 R19, R18, 0x20, RZ ;  /* 0x0000002012137824 */ /* 0x000fe200078e00ff */
[----:B------:R-:W-:-:S06]  /*0f20*/  UMOV UR4, URZ ;  /* 0x000000ff00047c82 */ /* 0x000fcc0008000000 */
.L_x_25:
        /* <DEDUP_REMOVED lines=181> */
[----:B------:R-:W-:Y:S05]  /*1a80*/  @P0 BRA `(.L_x_22) ;  /* 0x0000000800fc0947 */ /* 0x000fea0003800000 */
[----:B------:R-:W-:Y:S01]  /*1a90*/  UMOV UR4, URZ ;  /* 0x000000ff00047c82 */ /* 0x000fe20008000000 */
[----:B------:R-:W-:Y:S01]  /*1aa0*/  UMOV UR5, URZ ;  /* 0x000000ff00057c82 */ /* 0x000fe20008000000 */
[----:B------:R-:W-:Y:S02]  /*1ab0*/  IMAD.MOV.U32 R18, RZ, RZ, RZ ;  /* 0x000000ffff127224 */ /* 0x000fe400078e00ff */
[----:B--2---:R-:W-:Y:S02]  /*1ac0*/  IMAD.MOV.U32 R3, RZ, RZ, RZ ;  /* 0x000000ffff037224 */ /* 0x004fe400078e00ff */
[----:B------:R-:W-:Y:S02]  /*1ad0*/  IMAD.U32 R7, RZ, RZ, UR4 ;  /* 0x00000004ff077e24 */ /* 0x000fe4000f8e00ff */
[----:B------:R-:W-:Y:S02]  /*1ae0*/  IMAD.U32 R6, RZ, RZ, UR5 ;  /* 0x00000005ff067e24 */ /* 0x000fe4000f8e00ff */
[----:B------:R-:W-:-:S02]  /*1af0*/  IMAD.U32 R5, RZ, RZ, UR4 ;  /* 0x00000004ff057e24 */ /* 0x000fc4000f8e00ff */
[----:B------:R-:W-:-:S07]  /*1b00*/  IMAD.U32 R4, RZ, RZ, UR5 ;  /* 0x00000005ff047e24 */ /* 0x000fce000f8e00ff */
.L_x_28:
[----:B------:R-:W-:-:S06]  /*1b10*/  IMAD R17, R18, 0x4, R1 ;  /* 0x0000000412117824 */ /* 0x000fcc00078e0201 */
[----:B------:R-:W5:Y:S01]  /*1b20*/  LDL R17, [R17+0x4] ;  /* 0x0000040011117983 */ /* 0x000f620000100800 */
[----:B------:R-:W-:Y:S01]  /*1b30*/  IMAD.SHL.U32 R19, R18, 0x20, RZ ;  /* 0x0000002012137824 */ /* 0x000fe200078e00ff */
[----:B------:R-:W-:-:S06]  /*1b40*/  UMOV UR4, URZ ;  /* 0x000000ff00047c82 */ /* 0x000fcc0008000000 */
.L_x_27:
        /* <DEDUP_REMOVED lines=10> */
[----:B------:R-:W4:Y:S04]  /*1bf0*/  @!P0 LDG.E R20, desc[UR12][R12.64] ;  /* 0x0000000c0c148981 */ /* 0x000f28000c1e1900 */
[----:B------:R-:W4:Y:S04]  /*1c00*/  @P3 LDG.E R21, desc[UR12][R12.64+0x4c] ;  /* 0x00004c0c0c153981 */ /* 0x000f28000c1e1900 */
[----:B------:R-:W4:Y:S04]  /*1c10*/  @!P0 LDG.E R23, desc[UR12][R12.64+0xc] ;  /* 0x00000c0c0c178981 */ /* 0x000f28000c1e1900 */
[----:B------:R-:W4:Y:S01]  /*1c20*/  @P4 LDG.E R25, desc[UR12][R12.64+0x54] ;  /* 0x0000540c0c194981 */ /* 0x000f22000c1e1900 */
[----:B--2---:R-:W-:-:S03]  /*1c30*/  @!P0 LOP3.LUT R7, R7, R22, RZ, 0x3c, !PT ;  /* 0x0000001607078212 */ /* 0x004fc600078e3cff */
[----:B------:R-:W2:Y:S01]  /*1c40*/  @P4 LDG.E R22, desc[UR12][R12.64+0x60] ;  /* 0x0000600c0c164981 */ /* 0x000ea2000c1e1900 */
[----:B---3--:R-:W-:-:S03]  /*1c50*/  @P1 LOP3.LUT R7, R7, R26, RZ, 0x3c, !PT ;  /* 0x0000001a07071212 */ /* 0x008fc600078e3cff */
[----:B------:R-:W3:Y:S01]  /*1c60*/  @P5 LDG.E R26, desc[UR12][R12.64+0x74] ;  /* 0x0000740c0c1a5981 */ /* 0x000ee2000c1e1900 */
[----:B----4-:R-:W-:Y:S02]  /*1c70*/  @P2 LOP3.LUT R7, R7, R28, RZ, 0x3c, !PT ;  /* 0x0000001c07072212 */ /* 0x010fe400078e3cff */
[----:B------:R-:W-:Y:S02]  /*1c80*/  @!P0 LOP3.LUT R3, R3, R20, RZ, 0x3c, !PT ;  /* 0x0000001403038212 */ /* 0x000fe400078e3cff */
[----:B------:R-:W4:Y:S01]  /*1c90*/  @!P0 LDG.E R20, desc[UR12][R12.64+0x8] ;  /* 0x0000080c0c148981 */ /* 0x000f22000c1e1900 */
[----:B------:R-:W-:-:S03]  /*1ca0*/  @P3 LOP3.LUT R7, R7, R21, RZ, 0x3c, !PT ;  /* 0x0000001507073212 */ /* 0x000fc600078e3cff */
[----:B------:R-:W3:Y:S01]  /*1cb0*/  @!P0 LDG.E R21, desc[UR12][R12.64+0x4] ;  /* 0x0000040c0c158981 */ /* 0x000ee2000c1e1900 */
[----:B------:R-:W-:-:S03]  /*1cc0*/  @!P0 LOP3.LUT R6, R6, R23, RZ, 0x3c, !PT ;  /* 0x0000001706068212 */ /* 0x000fc600078e3cff */
[----:B------:R-:W3:Y:S01]  /*1cd0*/  @P1 LDG.E R23, desc[UR12][R12.64+0x20] ;  /* 0x0000200c0c171981 */ /* 0x000ee2000c1e1900 */
[----:B--2---:R-:W-:-:S03]  /*1ce0*/  @P4 LOP3.LUT R7, R7, R22, RZ, 0x3c, !PT ;  /* 0x0000001607074212 */ /* 0x004fc600078e3cff */
[----:B------:R-:W2:Y:S01]  /*1cf0*/  @P1 LDG.E R22, desc[UR12][R12.64+0x1c] ;  /* 0x00001c0c0c161981 */ /* 0x000ea2000c1e1900 */
[----:B----4-:R-:W-:-:S03]  /*1d00*/  @!P0 LOP3.LUT R5, R5, R20, RZ, 0x3c, !PT ;  /* 0x0000001405058212 */ /* 0x010fc600078e3cff */
[----:B------:R-:W4:Y:S01]  /*1d10*/  @P1 LDG.E R20, desc[UR12][R12.64+0x14] ;  /* 0x0000140c0c141981 */ /* 0x000f22000c1e1900 */
[----:B---3--:R-:W-:-:S03]  /*1d20*/  @!P0 LOP3.LUT R4, R4, R21, RZ, 0x3c, !PT ;  /* 0x0000001504048212 */ /* 0x008fc600078e3cff */
[----:B------:R-:W3:Y:S01]  /*1d30*/  @P1 LDG.E R21, desc[UR12][R12.64+0x18] ;  /* 0x0000180c0c151981 */ /* 0x000ee2000c1e1900 */
[----:B------:R-:W-:-:S03]  /*1d40*/  @P5 LOP3.LUT R7, R7, R26, RZ, 0x3c, !PT ;  /* 0x0000001a07075212 */ /* 0x000fc600078e3cff */
[----:B------:R-:W3:Y:S01]  /*1d50*/  @P6 LDG.E R26, desc[UR12][R12.64+0x88] ;  /* 0x0000880c0c1a6981 */ /* 0x000ee2000c1e1900 */
[----:B------:R-:W-:-:S03]  /*1d60*/  @P1 LOP3.LUT R6, R6, R23, RZ, 0x3c, !PT ;  /* 0x0000001706061212 */ /* 0x000fc600078e3cff */
[----:B------:R-:W3:Y:S01]  /*1d70*/  @P2 LDG.E R23, desc[UR12][R12.64+0x34] ;  /* 0x0000340c0c172981 */ /* 0x000ee2000c1e1900 */
[----:B--2---:R-:W-:-:S03]  /*1d80*/  @P1 LOP3.LUT R5, R5, R22, RZ, 0x3c, !PT ;  /* 0x0000001605051212 */ /* 0x004fc600078e3cff */
[----:B------:R-:W2:Y:S01]  /*1d90*/  @P2 LDG.E R22, desc[UR12][R12.64+0x30] ;  /* 0x0000300c0c162981 */ /* 0x000ea2000c1e1900 */
[----:B----4-:R-:W-:-:S03]  /*1da0*/  @P1 LOP3.LUT R3, R3, R20, RZ, 0x3c, !PT ;  /* 0x0000001403031212 */ /* 0x010fc600078e3cff */
[----:B------:R-:W4:Y:S01]  /*1db0*/  @P2 LDG.E R20, desc[UR12][R12.64+0x28] ;  /* 0x0000280c0c142981 */ /* 0x000f22000c1e1900 */
[----:B---3--:R-:W-:-:S03]  /*1dc0*/  @P1 LOP3.LUT R4, R4, R21, RZ, 0x3c, !PT ;  /* 0x0000001504041212 */ /* 0x008fc600078e3cff */
        /* <DEDUP_REMOVED lines=21> */
[----:B------:R-:W-:Y:S02]  /*1f20*/  @P4 LOP3.LUT R4, R4, R25, RZ, 0x3c, !PT ;  /* 0x0000001904044212 */ /* 0x000fe400078e3cff */
[----:B------:R-:W-:Y:S01]  /*1f30*/  LOP3.LUT P0, RZ, R24, 0x80, RZ, 0xc0, !PT ;  /* 0x0000008018ff7812 */ /* 0x000fe2000780c0ff */
        /* <DEDUP_REMOVED lines=20> */
[----:B------:R-:W-:Y:S02]  /*2080*/  @P0 LOP3.LUT R7, R7, R26, RZ, 0x3c, !PT ;  /* 0x0000001a07070212 */ /* 0x000fe400078e3cff */
[----:B------:R-:W-:Y:S02]  /*2090*/  @P0 LOP3.LUT R6, R6, R23, RZ, 0x3c, !PT ;  /* 0x0000001706060212 */ /* 0x000fe400078e3cff */
[----:B--2---:R-:W-:Y:S02]  /*20a0*/  @P0 LOP3.LUT R5, R5, R22, RZ, 0x3c, !PT ;  /* 0x0000001605050212 */ /* 0x004fe400078e3cff */
[----:B----4-:R-:W-:Y:S02]  /*20b0*/  @P0 LOP3.LUT R3, R3, R20, RZ, 0x3c, !PT ;  /* 0x0000001403030212 */ /* 0x010fe400078e3cff */
[----:B---3--:R-:W-:-:S02]  /*20c0*/  @P0 LOP3.LUT R4, R4, R21, RZ, 0x3c, !PT ;  /* 0x0000001504040212 */ /* 0x008fc400078e3cff */
[----:B------:R-:W-:-:S13]  /*20d0*/  R2P PR, R24.B1, 0x7f ;  /* 0x0000007f18007804 */ /* 0x000fda0000001000 */
[----:B------:R-:W2:Y:S04]  /*20e0*/  @P0 LDG.E R20, desc[UR12][R12.64+0xa0] ;  /* 0x0000a00c0c140981 */ /* 0x000ea8000c1e1900 */
[----:B------:R-:W3:Y:S04]  /*20f0*/  @P0 LDG.E R22, desc[UR12][R12.64+0xa8] ;  /* 0x0000a80c0c160981 */ /* 0x000ee8000c1e1900 */
[----:B------:R-:W4:Y:S04]  /*2100*/  @P0 LDG.E R21, desc[UR12][R12.64+0xa4] ;  /* 0x0000a40c0c150981 */ /* 0x000f28000c1e1900 */
        /* <DEDUP_REMOVED lines=13> */
[----:B--2---:R-:W-:Y:S02]  /*21e0*/  @P0 LOP3.LUT R7, R7, R20, RZ, 0x3c, !PT ;  /* 0x0000001407070212 */ /* 0x004fe400078e3cff */
[----:B------:R-:W-:Y:S01]  /*21f0*/  LOP3.LUT P0, RZ, R24, 0x8000, RZ, 0xc0, !PT ;  /* 0x0000800018ff7812 */ /* 0x000fe2000780c0ff */
[----:B------:R-:W2:Y:S01]  /*2200*/  @P2 LDG.E R20, desc[UR12][R12.64+0xd8] ;  /* 0x0000d80c0c142981 */ /* 0x000ea2000c1e1900 */
[----:B---3--:R-:W-:-:S03]  /*2210*/  @P1 LOP3.LUT R3, R3, R22, RZ, 0x3c, !PT ;  /* 0x0000001603031212 */ /* 0x008fc600078e3cff */
[----:B------:R-:W3:Y:S04]  /*2220*/  @P1 LDG.E R22, desc[UR12][R12.64+0xc4] ;  /* 0x0000c40c0c161981 */ /* 0x000ee8000c1e1900 */
[----:B------:R-:W2:Y:S01]  /*2230*/  @P2 LDG.E R24, desc[UR12][R12.64+0xc8] ;  /* 0x0000c80c0c182981 */ /* 0x000ea2000c1e1900 */
[----:B------:R-:W-:Y:S02]  /*2240*/  @P1 LOP3.LUT R4, R4, R25, RZ, 0x3c, !PT ;  /* 0x0000001904041212 */ /* 0x000fe400078e3cff */
[----:B----4-:R-:W-:Y:S01]  /*2250*/  @P1 LOP3.LUT R6, R6, R21, RZ, 0x3c, !PT ;  /* 0x0000001506061212 */ /* 0x010fe200078e3cff */
[----:B------:R-:W4:Y:S01]  /*2260*/  @P2 LDG.E R25, desc[UR12][R12.64+0xd4] ;  /* 0x0000d40c0c192981 */ /* 0x000f22000c1e1900 */
[----:B------:R-:W-:-:S03]  /*2270*/  @P2 LOP3.LUT R4, R4, R23, RZ, 0x3c, !PT ;  /* 0x0000001704042212 */ /* 0x000fc600078e3cff */
[----:B------:R-:W4:Y:S01]  /*2280*/  @P3 LDG.E R21, desc[UR12][R12.64+0xe0] ;  /* 0x0000e00c0c153981 */ /* 0x000f22000c1e1900 */
[----:B------:R-:W-:-:S03]  /*2290*/  @P2 LOP3.LUT R5, R5, R26, RZ, 0x3c, !PT ;  /* 0x0000001a05052212 */ /* 0x000fc600078e3cff */
[----:B------:R-:W4:Y:S04]  /*22a0*/  @P3 LDG.E R23, desc[UR12][R12.64+0xe8] ;  /* 0x0000e80c0c173981 */ /* 0x000f28000c1e1900 */
[----:B------:R-:W4:Y:S01]  /*22b0*/  @P3 LDG.E R26, desc[UR12][R12.64+0xec] ;  /* 0x0000ec0c0c1a3981 */ /* 0x000f22000c1e1900 */
[----:B---3--:R-:W-:-:S03]  /*22c0*/  @P1 LOP3.LUT R7, R7, R22, RZ, 0x3c, !PT ;  /* 0x0000001607071212 */ /* 0x008fc600078e3cff */
[----:B------:R-:W3:Y:S01]  /*22d0*/  @P3 LDG.E R22, desc[UR12][R12.64+0xdc] ;  /* 0x0000dc0c0c163981 */ /* 0x000ee2000c1e1900 */
[----:B--2---:R-:W-:-:S03]  /*22e0*/  @P2 LOP3.LUT R3, R3, R24, RZ, 0x3c, !PT ;  /* 0x0000001803032212 */ /* 0x004fc600078e3cff */
[----:B------:R-:W2:Y:S01]  /*22f0*/  @P3 LDG.E R24, desc[UR12][R12.64+0xe4] ;  /* 0x0000e40c0c183981 */ /* 0x000ea2000c1e1900 */
[----:B------:R-:W-:Y:S02]  /*2300*/  @P2 LOP3.LUT R7, R7, R20, RZ, 0x3c, !PT ;  /* 0x0000001407072212 */ /* 0x000fe400078e3cff */
[----:B----4-:R-:W-:Y:S01]  /*2310*/  @P2 LOP3.LUT R6, R6, R25, RZ, 0x3c, !PT ;  /* 0x0000001906062212 */ /* 0x010fe200078e3cff */
[----:B------:R-:W4:Y:S01]  /*2320*/  @P4 LDG.E R20, desc[UR12][R12.64+0xf0] ;  /* 0x0000f00c0c144981 */ /* 0x000f22000c1e1900 */
[----:B------:R-:W-:-:S03]  /*2330*/  @P3 LOP3.LUT R4, R4, R21, RZ, 0x3c, !PT ;  /* 0x0000001504043212 */ /* 0x000fc600078e3cff */
        /* <DEDUP_REMOVED lines=10> */
[----:B----4-:R-:W-:-:S03]  /*23e0*/  @P4 LOP3.LUT R3, R3, R20, RZ, 0x3c, !PT ;  /* 0x0000001403034212 */ /* 0x010fc600078e3cff */
[----:B------:R-:W4:Y:S01]  /*23f0*/  @P5 LDG.E R20, desc[UR12][R12.64+0x10c] ;  /* 0x00010c0c0c145981 */ /* 0x000f22000c1e1900 */
[----:B------:R-:W-:-:S03]  /*2400*/  @P4 LOP3.LUT R4, R4, R21, RZ, 0x3c, !PT ;  /* 0x0000001504044212 */ /* 0x000fc600078e3cff */
[----:B------:R-:W4:Y:S01]  /*2410*/  @P5 LDG.E R21, desc[UR12][R12.64+0x110] ;  /* 0x0001100c0c155981 */ /* 0x000f22000c1e1900 */
[----:B------:R-:W-:-:S03]  /*2420*/  @P4 LOP3.LUT R6, R6, R23, RZ, 0x3c, !PT ;  /* 0x0000001706064212 */ /* 0x000fc600078e3cff */
[----:B------:R-:W4:Y:S01]  /*2430*/  @P6 LDG.E R23, desc[UR12][R12.64+0x11c] ;  /* 0x00011c0c0c176981 */ /* 0x000f22000c1e1900 */
[----:B------:R-:W-:-:S03]  /*2440*/  @P5 LOP3.LUT R3, R3, R26, RZ, 0x3c, !PT ;  /* 0x0000001a03035212 */ /* 0x000fc600078e3cff */
        /* <DEDUP_REMOVED lines=9> */
[----:B------:R-:W4:Y:S04]  /*24e0*/  @P6 LDG.E R21, desc[UR12][R12.64+0x124] ;  /* 0x0001240c0c156981 */ /* 0x000f28000c1e1900 */
[----:B------:R-:W4:Y:S01]  /*24f0*/  @P6 LDG.E R20, desc[UR12][R12.64+0x128] ;  /* 0x0001280c0c146981 */ /* 0x000f22000c1e1900 */
[----:B------:R-:W-:Y:S02]  /*2500*/  @P6 LOP3.LUT R4, R4, R23, RZ, 0x3c, !PT ;  /* 0x0000001704046212 */ /* 0x000fe400078e3cff */
[----:B------:R-:W-:Y:S01]  /*2510*/  @P6 LOP3.LUT R5, R5, R26, RZ, 0x3c, !PT ;  /* 0x0000001a05056212 */ /* 0x000fe200078e3cff */
[----:B------:R-:W4:Y:S04]  /*2520*/  @P0 LDG.E R23, desc[UR12][R12.64+0x130] ;  /* 0x0001300c0c170981 */ /* 0x000f28000c1e1900 */
[----:B------:R-:W4:Y:S01]  /*2530*/  @P0 LDG.E R26, desc[UR12][R12.64+0x13c] ;  /* 0x00013c0c0c1a0981 */ /* 0x000f22000c1e1900 */
[----:B---3--:R-:W-:-:S03]  /*2540*/  @P5 LOP3.LUT R7, R7, R22, RZ, 0x3c, !PT ;  /* 0x0000001607075212 */ /* 0x008fc600078e3cff */
[----:B------:R-:W3:Y:S01]  /*2550*/  @P0 LDG.E R22, desc[UR12][R12.64+0x12c] ;  /* 0x00012c0c0c160981 */ /* 0x000ee2000c1e1900 */
[----:B--2---:R-:W-:-:S03]  /*2560*/  @P6 LOP3.LUT R3, R3, R24, RZ, 0x3c, !PT ;  /* 0x0000001803036212 */ /* 0x004fc600078e3cff */
[----:B------:R-:W2:Y:S01]  /*2570*/  @P0 LDG.E R24, desc[UR12][R12.64+0x134] ;  /* 0x0001340c0c180981 */ /* 0x000ea2000c1e1900 */
[----:B------:R-:W-:-:S04]  /*2580*/  UIADD3 UR4, UPT, UPT, UR4, 0x10, URZ ;  /* 0x0000001004047890 */ /* 0x000fc8000fffe0ff */
[----:B------:R-:W-:Y:S01]  /*2590*/  UISETP.NE.AND UP0, UPT, UR4, 0x20, UPT ;  /* 0x000000200400788c */ /* 0x000fe2000bf05270 */
[----:B----4-:R-:W-:Y:S02]  /*25a0*/  @P6 LOP3.LUT R6, R6, R21, RZ, 0x3c, !PT ;  /* 0x0000001506066212 */ /* 0x010fe400078e3cff */
[----:B------:R-:W-:Y:S02]  /*25b0*/  @P6 LOP3.LUT R7, R7, R20, RZ, 0x3c, !PT ;  /* 0x0000001407076212 */ /* 0x000fe400078e3cff */
[----:B------:R-:W-:Y:S02]  /*25c0*/  @P0 LOP3.LUT R6, R6, R25, RZ, 0x3c, !PT ;  /* 0x0000001906060212 */ /* 0x000fe400078e3cff */
[----:B------:R-:W-:Y:S02]  /*25d0*/  @P0 LOP3.LUT R4, R4, R23, RZ, 0x3c, !PT ;  /* 0x0000001704040212 */ /* 0x000fe400078e3cff */
[----:B------:R-:W-:Y:S02]  /*25e0*/  @P0 LOP3.LUT R7, R7, R26, RZ, 0x3c, !PT ;  /* 0x0000001a07070212 */ /* 0x000fe400078e3cff */
[----:B---3--:R-:W-:-:S02]  /*25f0*/  @P0 LOP3.LUT R3, R3, R22, RZ, 0x3c, !PT ;  /* 0x0000001603030212 */ /* 0x008fc400078e3cff */
[----:B--2---:R-:W-:Y:S01]  /*2600*/  @P0 LOP3.LUT R5, R5, R24, RZ, 0x3c, !PT ;  /* 0x0000001805050212 */ /* 0x004fe200078e3cff */
[----:B------:R-:W-:Y:S06]  /*2610*/  BRA.U UP0, `(.L_x_27) ;  /* 0xfffffff5004c7547 */ /* 0x000fec000b83ffff */
[----:B------:R-:W-:-:S05]  /*2620*/  VIADD R18, R18, 0x1 ;  /* 0x0000000112127836 */ /* 0x000fca0000000000 */
[----:B------:R-:W-:-:S13]  /*2630*/  ISETP.NE.AND P0, PT, R18, 0x5, PT ;  /* 0x000000051200780c */ /* 0x000fda0003f05270 */
[----:B------:R-:W-:Y:S05]  /*2640*/  @P0 BRA `(.L_x_28) ;  /* 0xfffffff400300947 */ /* 0x000fea000383ffff */
[----:B------:R3:W-:Y:S04]  /*2650*/  STL [R1+0x4], R3 ;  /* 0x0000040301007387 */ /* 0x0007e80000100800 */
[----:B------:R3:W-:Y:S04]  /*2660*/  STL.64 [R1+0x8], R4 ;  /* 0x0000080401007387 */ /* 0x0007e80000100a00 */
[----:B------:R3:W-:Y:S02]  /*2670*/  STL.64 [R1+0x10], R6 ;  /* 0x0000100601007387 */ /* 0x0007e40000100a00 */
.L_x_22:
[----:B------:R-:W-:Y:S05]  /*2680*/  BSYNC.RECONVERGENT B1 ;  /* 0x0000000000017941 */ /* 0x000fea0003800200 */
.L_x_21:
[C---:B------:R-:W-:Y:S01]  /*2690*/  ISETP.GT.U32.AND P0, PT, R15.reuse, 0x3, PT ;  /* 0x000000030f00780c */ /* 0x040fe20003f04070 */
[----:B------:R-:W-:Y:S01]  /*26a0*/  VIADD R16, R16, 0x1 ;  /* 0x0000000110107836 */ /* 0x000fe20000000000 */
[--C-:B------:R-:W-:Y:S02]  /*26b0*/  SHF.R.U64 R15, R15, 0x2, R14.reuse ;  /* 0x000000020f0f7819 */ /* 0x100fe4000000120e */
[----:B------:R-:W-:Y:S02]  /*26c0*/  ISETP.GT.U32.AND.EX P0, PT, R14, RZ, PT, P0 ;  /* 0x000000ff0e00720c */ /* 0x000fe40003f04100 */
[----:B------:R-:W-:-:S11]  /*26d0*/  SHF.R.U32.HI R14, RZ, 0x2, R14 ;  /* 0x00000002ff0e7819 */ /* 0x000fd6000001160e */
[----:B------:R-:W-:Y:S05]  /*26e0*/  @P0 BRA `(.L_x_29) ;  /* 0xffffffd800cc0947 */ /* 0x000fea000383ffff */
.L_x_20:
[----:B------:R-:W-:Y:S05]  /*26f0*/  BSYNC.RECONVERGENT B0 ;  /* 0x0000000000007941 */ /* 0x000fea0003800200 */
.L_x_19:
[----:B------:R-:W4:Y:S01]  /*2700*/  LDCU.64 UR8, c[0x0][0x390] ;  /* 0x00007200ff0877ac */ /* 0x000f220008000a00 */
[----:B------:R-:W4:Y:S02]  /*2710*/  LDCU.64 UR10, c[0x0][0x388] ;  /* 0x00007100ff0a77ac */ /* 0x000f240008000a00 */
[----:B----4-:R-:W-:Y:S02]  /*2720*/  UIMAD UR6, UR9, UR10, URZ ;  /* 0x0000000a090672a4 */ /* 0x010fe4000f8e02ff */
[----:B------:R-:W-:Y:S02]  /*2730*/  UIMAD.WIDE.U32 UR4, UR8, UR10, URZ ;  /* 0x0000000a080472a5 */ /* 0x000fe4000f8e00ff */
[----:B------:R-:W-:-:S04]  /*2740*/  UIMAD UR6, UR8, UR11, UR6 ;  /* 0x0000000b080672a4 */ /* 0x000fc8000f8e0206 */
[----:B------:R-:W-:Y:S01]  /*2750*/  UIADD3 UR6, UPT, UPT, UR5, UR6, URZ ;  /* 0x0000000605067290 */ /* 0x000fe2000fffe0ff */
[----:B------:R-:W-:-:S05]  /*2760*/  ISETP.LT.U32.AND P0, PT, R9, UR4, PT ;  /* 0x0000000409007c0c */ /* 0x000fca000bf01070 */
[----:B-1----:R-:W-:-:S05]  /*2770*/  IMAD.U32 R11, RZ, RZ, UR6 ;  /* 0x00000006ff0b7e24 */ /* 0x002fca000f8e00ff */
[----:B------:R-:W-:-:S13]  /*2780*/  ISETP.GT.U32.AND.EX P0, PT, R11, R8, PT, P0 ;  /* 0x000000080b00720c */ /* 0x000fda0003f04100 */
[----:B------:R-:W-:Y:S05]  /*2790*/  @!P0 EXIT ;  /* 0x000000000000894d */ /* 0x000fea0003800000 */
[----:B------:R-:W1:Y:S01]  /*27a0*/  LDC.64 R10, c[0x0][0x398] ;  /* 0x0000e600ff0a7b82 */ /* 0x000e620000000a00 */
[----:B------:R-:W1:Y:S01]  /*27b0*/  LDCU.64 UR8, c[0x0][0x3a0] ;  /* 0x00007400ff0877ac */ /* 0x000e620008000a00 */
[----:B------:R-:W-:Y:S01]  /*27c0*/  IMAD.MOV.U32 R18, RZ, RZ, R3 ;  /* 0x000000ffff127224 */ /* 0x000fe200078e0003 */
[----:B------:R-:W4:Y:S02]  /*27d0*/  LDCU.64 UR10, c[0x0][0x380] ;  /* 0x00007000ff0a77ac */ /* 0x000f240008000a00 */
[----:B-1--4-:R-:W-:-:S11]  /*27e0*/  DADD R12, -R10, UR8 ;  /* 0x000000080a0c7e29 */ /* 0x012fd60008000100 */
.L_x_30:
[----:B0-23--:R-:W-:Y:S01]  /*27f0*/  SHF.R.U32.HI R3, RZ, 0x2, R18 ;  /* 0x00000002ff037819 */ /* 0x00dfe20000011612 */
[----:B-1----:R-:W-:Y:S02]  /*2800*/  IMAD.SHL.U32 R14, R7, 0x10, RZ ;  /* 0x00000010070e7824 */ /* 0x002fe400078e00ff */
[----:B------:R-:W-:Y:S01]  /*2810*/  VIADD R2, R2, 0x587c5 ;  /* 0x000587c502027836 */ /* 0x000fe20000000000 */
[----:B------:R-:W-:-:S05]  /*2820*/  LOP3.LUT R3, R3, R18, RZ, 0x3c, !PT ;  /* 0x0000001203037212 */ /* 0x000fca00078e3cff */
[----:B------:R-:W-:-:S05]  /*2830*/  IMAD.SHL.U32 R15, R3, 0x2, RZ ;  /* 0x00000002030f7824 */ /* 0x000fca00078e00ff */
[----:B------:R-:W-:Y:S01]  /*2840*/  LOP3.LUT R14, R3, R15, R14, 0x96, !PT ;  /* 0x0000000f030e7212 */ /* 0x000fe200078e960e */
[----:B------:R-:W-:-:S03]  /*2850*/  IMAD.MOV.U32 R15, RZ, RZ, 0x2f800000 ;  /* 0x2f800000ff0f7424 */ /* 0x000fc600078e00ff */
[----:B------:R-:W-:-:S05]  /*2860*/  LOP3.LUT R3, R14, R7, RZ, 0x3c, !PT ;  /* 0x000000070e037212 */ /* 0x000fca00078e3cff */
[----:B------:R-:W-:-:S05]  /*2870*/  IMAD.IADD R14, R3, 0x1, R2 ;  /* 0x00000001030e7824 */ /* 0x000fca00078e0202 */
[----:B------:R-:W-:-:S05]  /*2880*/  I2FP.F32.U32 R14, R14 ;  /* 0x0000000e000e7245 */ /* 0x000fca0000201000 */
[----:B------:R-:W-:-:S04]  /*2890*/  FFMA R18, R14, R15, 1.1641532182693481445e-10 ;  /* 0x2f0000000e127423 */ /* 0x000fc8000000000f */
[----:B------:R0:W1:Y:S02]  /*28a0*/  F2F.F64.F32 R14, R18 ;  /* 0x00000012000e7310 */ /* 0x0000640000201800 */
[----:B0-----:R-:W-:Y:S02]  /*28b0*/  IMAD.MOV.U32 R18, RZ, RZ, R4 ;  /* 0x000000ffff127224 */ /* 0x001fe400078e0004 */
[----:B------:R-:W-:Y:S02]  /*28c0*/  IMAD.MOV.U32 R4, RZ, RZ, R5 ;  /* 0x000000ffff047224 */ /* 0x000fe400078e0005 */
[----:B------:R-:W-:Y:S02]  /*28d0*/  IMAD.MOV.U32 R5, RZ, RZ, R6 ;  /* 0x000000ffff057224 */ /* 0x000fe400078e0006 */
[----:B------:R-:W-:Y:S01]  /*28e0*/  IMAD.MOV.U32 R6, RZ, RZ, R7 ;  /* 0x000000ffff067224 */ /* 0x000fe200078e0007 */
[----:B-1----:R-:W-:Y:S01]  /*28f0*/  DFMA R16, R12, R14, R10 ;  /* 0x0000000e0c10722b */ /* 0x002fe2000000000a */
[----:B------:R-:W-:Y:S01]  /*2900*/  IMAD.MOV.U32 R7, RZ, RZ, R3 ;  /* 0x000000ffff077224 */ /* 0x000fe200078e0003 */
[----:B------:R-:W-:-:S04]  /*2910*/  LEA R14, P0, R9, UR10, 0x1 ;  /* 0x0000000a090e7c11 */ /* 0x000fc8000f8008ff */
[--C-:B------:R-:W-:Y:S02]  /*2920*/  LEA.HI.X R15, R9, UR11, R8.reuse, 0x1, P0 ;  /* 0x0000000b090f7c11 */ /* 0x100fe400080f0c08 */
[----:B------:R-:W-:Y:S02]  /*2930*/  IADD3 R9, P0, PT, R0, R9, RZ ;  /* 0x0000000900097210 */ /* 0x000fe40007f1e0ff */
[----:B------:R-:W0:Y:S03]  /*2940*/  F2F.F32.F64 R16, R16 ;  /* 0x0000001000107310 */ /* 0x000e260000301000 */
[----:B------:R-:W-:Y:S01]  /*2950*/  IMAD.X R8, RZ, RZ, R8, P0 ;  /* 0x000000ffff087224 */ /* 0x000fe200000e0608 */
[----:B------:R-:W-:-:S04]  /*2960*/  ISETP.GE.U32.AND P0, PT, R9, UR4, PT ;  /* 0x0000000409007c0c */ /* 0x000fc8000bf06070 */
[----:B------:R-:W-:Y:S02]  /*2970*/  ISETP.GE.U32.AND.EX P0, PT, R8, UR6, PT, P0 ;  /* 0x0000000608007c0c */ /* 0x000fe4000bf06100 */
[----:B0-----:R-:W-:-:S05]  /*2980*/  F2FP.F16.F32.PACK_AB R17, RZ, R16 ;  /* 0x00000010ff11723e */ /* 0x001fca00000000ff */
[----:B------:R1:W-:Y:S06]  /*2990*/  STG.E.U16 desc[UR12][R14.64], R17 ;  /* 0x000000110e007986 */ /* 0x0003ec000c10150c */
[----:B------:R-:W-:Y:S05]  /*29a0*/  @!P0 BRA `(.L_x_30) ;  /* 0xfffffffc00908947 */ /* 0x000fea000383ffff */
[----:B------:R-:W-:Y:S05]  /*29b0*/  EXIT ;  /* 0x000000000000794d */ /* 0x000fea0003800000 */
.L_x_31:
        /* <DEDUP_REMOVED lines=12> */
.L_x_33:


//--------------------- .nv.global.init           --------------------------
	.section	.nv.global.init,"aw",@progbits
	.align	4
.nv.global.init:
	.type		mrg32k3aM1SubSeq,@object
	.size		mrg32k3aM1SubSeq,(mrg32k3aM2SubSeq - mrg32k3aM1SubSeq)
mrg32k3aM1SubSeq:
        /*0000*/ 	.byte	0x0b, 0xcc, 0xee, 0x04, 0x73, 0x29, 0x8b, 0x6f, 0xf6, 0x53, 0x03, 0xf6, 0x23, 0xf6, 0xea, 0xda
        /* <DEDUP_REMOVED lines=125> */
	.type		mrg32k3aM2SubSeq,@object
	.size		mrg32k3aM2SubSeq,(mrg32k3aM1 - mrg32k3aM2SubSeq)
mrg32k3aM2SubSeq:
        /* <DEDUP_REMOVED lines=126> */
	.type		mrg32k3aM1,@object
	.size		mrg32k3aM1,(mrg32k3aM1Seq - mrg32k3aM1)
mrg32k3aM1:
        /* <DEDUP_REMOVED lines=144> */
	.type		mrg32k3aM1Seq,@object
	.size		mrg32k3aM1Seq,(mrg32k3aM2 - mrg32k3aM1Seq)
mrg32k3aM1Seq:
        /* <DEDUP_REMOVED lines=144> */
	.type		mrg32k3aM2,@object
	.size		mrg32k3aM2,(mrg32k3aM2Seq - mrg32k3aM2)
mrg32k3aM2:
        /* <DEDUP_REMOVED lines=144> */
	.type		mrg32k3aM2Seq,@object
	.size		mrg32k3aM2Seq,(precalc_xorwow_matrix - mrg32k3aM2Seq)
mrg32k3aM2Seq:
        /* <DEDUP_REMOVED lines=144> */
	.type		precalc_xorwow_matrix,@object
	.size		precalc_xorwow_matrix,(precalc_xorwow_offset_matrix - precalc_xorwow_matrix)
precalc_xorwow_matrix:
        /* <DEDUP_REMOVED lines=6400> */
	.type		precalc_xorwow_offset_matrix,@object
	.size		precalc_xorwow_offset_matrix,(.L_1 - precalc_xorwow_offset_matrix)
precalc_xorwow_offset_matrix:
        /* <DEDUP_REMOVED lines=6400> */
.L_1:


//--------------------- .nv.shared._Z19gemm_v07_vectorizedI6__halfLm128ELm128ELm16ELm16ELm16ELm32ELm64ELm16ELm16ELm16ELm256EEvmmmT_PKS1_mS3_mS1_PS1_m --------------------------
	.section	.nv.shared._Z19gemm_v07_vectorizedI6__halfLm128ELm128ELm16ELm16ELm16ELm32ELm64ELm16ELm16ELm16ELm256EEvmmmT_PKS1_mS3_mS1_PS1_m,"aw",@nobits
	.sectionflags	@""
	.align	2
.nv.shared._Z19gemm_v07_vectorizedI6__halfLm128ELm128ELm16ELm16ELm16ELm32ELm64ELm16ELm16ELm16ELm256EEvmmmT_PKS1_mS3_mS1_PS1_m:
	.zero		10240


//--------------------- .nv.shared.reserved.0     --------------------------
	.section	.nv.shared.reserved.0,"aw",@nobits
	.weak		__nv_reservedSMEM_offset_0_alias
	.size		__nv_reservedSMEM_offset_0_alias, 0, 64
	.other		__nv_reservedSMEM_offset_0_alias,@"STO_CUDA_RESERVED_SHARED STV_DEFAULT"
__nv_reservedSMEM_offset_0_alias:
	.zero		0
	.zero		64


//--------------------- .nv.constant0._Z19gemm_v07_vectorizedI6__halfLm128ELm128ELm16ELm16ELm16ELm32ELm64ELm16ELm16ELm16ELm256EEvmmmT_PKS1_mS3_mS1_PS1_m --------------------------
	.section	.nv.constant0._Z19gemm_v07_vectorizedI6__halfLm128ELm128ELm16ELm16ELm16ELm32ELm64ELm16ELm16ELm16ELm256EEvmmmT_PKS1_mS3_mS1_PS1_m,"a",@progbits
	.sectionflags	@""
	.align	4
.nv.constant0._Z19gemm_v07_vectorizedI6__halfLm128ELm128ELm16ELm16ELm16ELm32ELm64ELm16ELm16ELm16ELm256EEvmmmT_PKS1_mS3_mS1_PS1_m:
	.zero		984


//--------------------- .nv.constant0._Z25initialize_matrix_uniformP6__halfmmddj --------------------------
	.section	.nv.constant0._Z25initialize_matrix_uniformP6__halfmmddj,"a",@progbits
	.sectionflags	@""
	.align	4
.nv.constant0._Z25initialize_matrix_uniformP6__halfmmddj:
	.zero		940


//--------------------- SYMBOLS --------------------------

	.type		.nv.reservedSmem.offset0,@object
	.size		.nv.reservedSmem.offset0,0x4
	.type		.nv.reservedSmem.cap,@object
	.size		.nv.reservedSmem.cap,0x4
